// auto-generated by cutlass_sweep.gemm — config: {"arch": "sm_90", "cluster_m": 1, "cluster_n": 1, "dtype": "tf32", "stages": 3, "tile_k": 64, "tile_m": 256, "tile_n": 256}
#include "cutlass/cutlass.h"
#include "cutlass/gemm/collective/collective_builder.hpp"
#include "cutlass/gemm/device/gemm_universal_adapter.h"
#include "cutlass/gemm/kernel/gemm_universal.hpp"
#include "cutlass/epilogue/collective/collective_builder.hpp"

using ElemA = cutlass::tfloat32_t;
using ElemB = cutlass::tfloat32_t;
using ElemCD = cutlass::tfloat32_t;
using Acc  = float;
using TileShape    = cute::Shape<cute::_256, cute::_256, cute::_64>;
using ClusterShape = cute::Shape<cute::_1, cute::_1, cute::_1>;

using CollectiveEpilogue = typename cutlass::epilogue::collective::CollectiveBuilder<
    cutlass::arch::Sm90, cutlass::arch::OpClassTensorOp,
    TileShape, ClusterShape,
    cutlass::epilogue::collective::EpilogueTileAuto,
    Acc, Acc,
    ElemCD, cutlass::layout::RowMajor, 128 / cutlass::sizeof_bits<ElemCD>::value,
    ElemCD, cutlass::layout::RowMajor, 128 / cutlass::sizeof_bits<ElemCD>::value,
    cutlass::epilogue::collective::EpilogueScheduleAuto
  >::CollectiveOp;

using CollectiveMainloop = typename cutlass::gemm::collective::CollectiveBuilder<
    cutlass::arch::Sm90, cutlass::arch::OpClassTensorOp,
    ElemA, cutlass::layout::RowMajor, 128 / cutlass::sizeof_bits<ElemA>::value,
    ElemB, cutlass::layout::ColumnMajor, 128 / cutlass::sizeof_bits<ElemB>::value,
    Acc,
    TileShape, ClusterShape,
    cutlass::gemm::collective::StageCount<3>,
    cutlass::gemm::collective::KernelScheduleAuto
  >::CollectiveOp;

using GemmKernel = cutlass::gemm::kernel::GemmUniversal<
    cute::Shape<int,int,int,int>,
    CollectiveMainloop,
    CollectiveEpilogue
>;
using Gemm = cutlass::gemm::device::GemmUniversalAdapter<GemmKernel>;

// Force the device kernel symbol into the cubin without needing a host main.
auto* _anchor = &cutlass::device_kernel<GemmKernel>;


// ===== COMPILED SASS (sm_90a) =====

	.target	sm_90a

	.elftype	@"ET_EXEC"


//--------------------- .note.nv.tkinfo           --------------------------
	.section	.note.nv.tkinfo,"",@"SHT_NOTE"
	.sectionflags	@"SHF_NOTE_NV_TKINFO"
	.tkinfo
        /*0018*/ 	.word	0x00000002
        /*0030*/ 	.string	""
        /*0030*/ 	.string	"ptxas"
        /*0030*/ 	.string	"Cuda compilation tools, release 13.0, V13.0.88"
        /*0030*/ 	.string	"Build cuda_13.0.r13.0/compiler.36424714_0"
        /*0030*/ 	.string	"-arch sm_90a -m 64 "



//--------------------- .note.nv.cuinfo           --------------------------
	.section	.note.nv.cuinfo,"",@"SHT_NOTE"
	.sectionflags	@"SHF_NOTE_NV_CUINFO"
        /*0018*/ 	.short	0x0002
        /*001a*/ 	.short	0x005a
        /*001c*/ 	.short	0x0082
	.zero		2


//--------------------- .nv.info                  --------------------------
	.section	.nv.info,"",@"SHT_CUDA_INFO"
	.align	4


	//----- nvinfo : EIATTR_REGCOUNT
	.align		4
        /*0000*/ 	.byte	0x04, 0x2f
        /*0002*/ 	.short	(.L_15 - .L_14)
	.align		4
.L_14:
        /*0004*/ 	.word	index@(_ZN7cutlass13device_kernelINS_4gemm6kernel13GemmUniversalIN4cute5tupleIJiiiiEEENS1_10collective13CollectiveMmaINS1_34MainloopSm90TmaGmmaWarpSpecializedILi3ENS5_IJNS4_1CILi1EEESB_SB_EEENS1_35KernelTmaWarpSpecializedCooperativeEEENS5_IJNSA_ILi256EEESF_NSA_ILi64EEEEEENS_10tfloat32_tENS5_IJlSB_lEEESI_SJ_NS4_8TiledMMAINS4_8MMA_AtomIJNS4_4SM904GMMA30MMA_64x256x8_F32TF32TF32_SS_TNILNSN_7ScaleInE1ELSP_1EEEEEENS4_6LayoutINS5_IJNSA_ILi2EEESB_SB_EEENS5_IJSB_NSA_ILi0EEESV_EEEEENS5_IJNS4_10UnderscoreESY_SY_EEEEENS4_13SM90_TMA_LOADENS4_14ComposedLayoutINS4_7SwizzleILi3ELi4ELi3EEENS4_18smem_ptr_flag_bitsILi32EEENSS_INS5_IJNSA_ILi8EEENSA_ILi32EEEEEENS5_IJS18_SB_EEEEEEEvNS4_8identityES11_S1C_vS1D_EENS_8epilogue10collective6detail29Sm90TmaWarpSpecializedAdapterINS1G_15DefaultEpilogueISI_SJ_SJ_NS1F_6thread17LinearCombinationISI_Li1EffLNS1K_9ScaleType4KindE0ELNS_15FloatRoundStyleE2ESI_EENS1_15EpilogueDefaultEEEEEvvEEEEvNT_6ParamsE)
        /*0008*/ 	.word	0x000000a8


	//----- nvinfo : EIATTR_FRAME_SIZE
	.align		4
.L_15:
        /*000c*/ 	.byte	0x04, 0x11
        /*000e*/ 	.short	(.L_17 - .L_16)
	.align		4
.L_16:
        /*0010*/ 	.word	index@(_ZN7cutlass13device_kernelINS_4gemm6kernel13GemmUniversalIN4cute5tupleIJiiiiEEENS1_10collective13CollectiveMmaINS1_34MainloopSm90TmaGmmaWarpSpecializedILi3ENS5_IJNS4_1CILi1EEESB_SB_EEENS1_35KernelTmaWarpSpecializedCooperativeEEENS5_IJNSA_ILi256EEESF_NSA_ILi64EEEEEENS_10tfloat32_tENS5_IJlSB_lEEESI_SJ_NS4_8TiledMMAINS4_8MMA_AtomIJNS4_4SM904GMMA30MMA_64x256x8_F32TF32TF32_SS_TNILNSN_7ScaleInE1ELSP_1EEEEEENS4_6LayoutINS5_IJNSA_ILi2EEESB_SB_EEENS5_IJSB_NSA_ILi0EEESV_EEEEENS5_IJNS4_10UnderscoreESY_SY_EEEEENS4_13SM90_TMA_LOADENS4_14ComposedLayoutINS4_7SwizzleILi3ELi4ELi3EEENS4_18smem_ptr_flag_bitsILi32EEENSS_INS5_IJNSA_ILi8EEENSA_ILi32EEEEEENS5_IJS18_SB_EEEEEEEvNS4_8identityES11_S1C_vS1D_EENS_8epilogue10collective6detail29Sm90TmaWarpSpecializedAdapterINS1G_15DefaultEpilogueISI_SJ_SJ_NS1F_6thread17LinearCombinationISI_Li1EffLNS1K_9ScaleType4KindE0ELNS_15FloatRoundStyleE2ESI_EENS1_15EpilogueDefaultEEEEEvvEEEEvNT_6ParamsE)
        /*0014*/ 	.word	0x00000cf8


	//----- nvinfo : EIATTR_MIN_STACK_SIZE
	.align		4
.L_17:
        /*0018*/ 	.byte	0x04, 0x12
        /*001a*/ 	.short	(.L_19 - .L_18)
	.align		4
.L_18:
        /*001c*/ 	.word	index@(_ZN7cutlass13device_kernelINS_4gemm6kernel13GemmUniversalIN4cute5tupleIJiiiiEEENS1_10collective13CollectiveMmaINS1_34MainloopSm90TmaGmmaWarpSpecializedILi3ENS5_IJNS4_1CILi1EEESB_SB_EEENS1_35KernelTmaWarpSpecializedCooperativeEEENS5_IJNSA_ILi256EEESF_NSA_ILi64EEEEEENS_10tfloat32_tENS5_IJlSB_lEEESI_SJ_NS4_8TiledMMAINS4_8MMA_AtomIJNS4_4SM904GMMA30MMA_64x256x8_F32TF32TF32_SS_TNILNSN_7ScaleInE1ELSP_1EEEEEENS4_6LayoutINS5_IJNSA_ILi2EEESB_SB_EEENS5_IJSB_NSA_ILi0EEESV_EEEEENS5_IJNS4_10UnderscoreESY_SY_EEEEENS4_13SM90_TMA_LOADENS4_14ComposedLayoutINS4_7SwizzleILi3ELi4ELi3EEENS4_18smem_ptr_flag_bitsILi32EEENSS_INS5_IJNSA_ILi8EEENSA_ILi32EEEEEENS5_IJS18_SB_EEEEEEEvNS4_8identityES11_S1C_vS1D_EENS_8epilogue10collective6detail29Sm90TmaWarpSpecializedAdapterINS1G_15DefaultEpilogueISI_SJ_SJ_NS1F_6thread17LinearCombinationISI_Li1EffLNS1K_9ScaleType4KindE0ELNS_15FloatRoundStyleE2ESI_EENS1_15EpilogueDefaultEEEEEvvEEEEvNT_6ParamsE)
        /*0020*/ 	.word	0x00000cf8
.L_19:


//--------------------- .nv.compat                --------------------------
	.section	.nv.compat,"",@"SHT_CUDA_COMPAT_INFO"
	.align	4
        /*0000*/ 	.byte	0x02, 0x09, 0x01, 0x00, 0x02, 0x02, 0x04, 0x00, 0x02, 0x05, 0x05, 0x00, 0x03, 0x07, 0x01, 0x01
        /*0010*/ 	.byte	0x02, 0x03, 0x01, 0x00, 0x02, 0x06, 0x01, 0x00, 0x04, 0x0b, 0x08, 0x00, 0x00, 0x00, 0x00, 0x00
        /*0020*/ 	.byte	0x00, 0x00, 0x00, 0x00


//--------------------- .nv.info._ZN7cutlass13device_kernelINS_4gemm6kernel13GemmUniversalIN4cute5tupleIJiiiiEEENS1_10collective13CollectiveMmaINS1_34MainloopSm90TmaGmmaWarpSpecializedILi3ENS5_IJNS4_1CILi1EEESB_SB_EEENS1_35KernelTmaWarpSpecializedCooperativeEEENS5_IJNSA_ILi256EEESF_NSA_ILi64EEEEEENS_10tfloat32_tENS5_IJlSB_lEEESI_SJ_NS4_8TiledMMAINS4_8MMA_AtomIJNS4_4SM904GMMA30MMA_64x256x8_F32TF32TF32_SS_TNILNSN_7ScaleInE1ELSP_1EEEEEENS4_6LayoutINS5_IJNSA_ILi2EEESB_SB_EEENS5_IJSB_NSA_ILi0EEESV_EEEEENS5_IJNS4_10UnderscoreESY_SY_EEEEENS4_13SM90_TMA_LOADENS4_14ComposedLayoutINS4_7SwizzleILi3ELi4ELi3EEENS4_18smem_ptr_flag_bitsILi32EEENSS_INS5_IJNSA_ILi8EEENSA_ILi32EEEEEENS5_IJS18_SB_EEEEEEEvNS4_8identityES11_S1C_vS1D_EENS_8epilogue10collective6detail29Sm90TmaWarpSpecializedAdapterINS1G_15DefaultEpilogueISI_SJ_SJ_NS1F_6thread17LinearCombinationISI_Li1EffLNS1K_9ScaleType4KindE0ELNS_15FloatRoundStyleE2ESI_EENS1_15EpilogueDefaultEEEEEvvEEEEvNT_6ParamsE --------------------------
	.section	.nv.info._ZN7cutlass13device_kernelINS_4gemm6kernel13GemmUniversalIN4cute5tupleIJiiiiEEENS1_10collective13CollectiveMmaINS1_34MainloopSm90TmaGmmaWarpSpecializedILi3ENS5_IJNS4_1CILi1EEESB_SB_EEENS1_35KernelTmaWarpSpecializedCooperativeEEENS5_IJNSA_ILi256EEESF_NSA_ILi64EEEEEENS_10tfloat32_tENS5_IJlSB_lEEESI_SJ_NS4_8TiledMMAINS4_8MMA_AtomIJNS4_4SM904GMMA30MMA_64x256x8_F32TF32TF32_SS_TNILNSN_7ScaleInE1ELSP_1EEEEEENS4_6LayoutINS5_IJNSA_ILi2EEESB_SB_EEENS5_IJSB_NSA_ILi0EEESV_EEEEENS5_IJNS4_10UnderscoreESY_SY_EEEEENS4_13SM90_TMA_LOADENS4_14ComposedLayoutINS4_7SwizzleILi3ELi4ELi3EEENS4_18smem_ptr_flag_bitsILi32EEENSS_INS5_IJNSA_ILi8EEENSA_ILi32EEEEEENS5_IJS18_SB_EEEEEEEvNS4_8identityES11_S1C_vS1D_EENS_8epilogue10collective6detail29Sm90TmaWarpSpecializedAdapterINS1G_15DefaultEpilogueISI_SJ_SJ_NS1F_6thread17LinearCombinationISI_Li1EffLNS1K_9ScaleType4KindE0ELNS_15FloatRoundStyleE2ESI_EENS1_15EpilogueDefaultEEEEEvvEEEEvNT_6ParamsE,"",@"SHT_CUDA_INFO"
	.sectionflags	@""
	.align	4


	//----- nvinfo : EIATTR_CUDA_API_VERSION
	.align		4
        /*0000*/ 	.byte	0x04, 0x37
        /*0002*/ 	.short	(.L_21 - .L_20)
.L_20:
        /*0004*/ 	.word	0x00000082


	//----- nvinfo : EIATTR_KPARAM_INFO
	.align		4
.L_21:
        /*0008*/ 	.byte	0x04, 0x17
        /*000a*/ 	.short	(.L_23 - .L_22)
.L_22:
        /*000c*/ 	.word	0x00000000
        /*0010*/ 	.short	0x0000
        /*0012*/ 	.short	0x0070
        /*0014*/ 	.byte	0x00, 0xf0, 0x01, 0x10


	//----- nvinfo : EIATTR_SPARSE_MMA_MASK
	.align		4
.L_23:
        /*0018*/ 	.byte	0x03, 0x50
        /*001a*/ 	.short	0x0000


	//----- nvinfo : EIATTR_MAXREG_COUNT
	.align		4
        /*001c*/ 	.byte	0x03, 0x1b
        /*001e*/ 	.short	0x00a8


	//----- nvinfo : EIATTR_NUM_BARRIERS
	.align		4
        /*0020*/ 	.byte	0x02, 0x4c
        /*0022*/ 	.byte	0x01
	.zero		1


	//----- nvinfo : EIATTR_EXTERNS
	.align		4
        /*0024*/ 	.byte	0x04, 0x0f
        /*0026*/ 	.short	(.L_25 - .L_24)


	//   ....[0]....
	.align		4
.L_24:
        /*0028*/ 	.word	index@(__assertfail)


	//----- nvinfo : EIATTR_ANNOTATIONS
	.align		4
.L_25:
        /*002c*/ 	.byte	0x04, 0x55
        /*002e*/ 	.short	(.L_27 - .L_26)


	//   ....[0]....
.L_26:
        /*0030*/ 	.word	0x00000001
        /*0034*/ 	.byte	0x80, 0x06, 0x00, 0x00, 0x01, 0x00, 0x00, 0x00, 0x80, 0x14, 0x00, 0x00, 0x01, 0x00, 0x00, 0x00
        /* <DEDUP_REMOVED lines=1381> */
        /*5694*/ 	.byte	0xb0, 0x23, 0x02, 0x00, 0x01, 0x00, 0x00, 0x00, 0x40, 0x25, 0x02, 0x00


	//----- nvinfo : EIATTR_MERCURY_ISA_VERSION
	.align		4
.L_27:
        /*56a0*/ 	.byte	0x03, 0x5f
        /*56a2*/ 	.short	0x0101


	//----- nvinfo : EIATTR_INT_WARP_WIDE_INSTR_OFFSETS
	.align		4
        /*56a4*/ 	.byte	0x04, 0x31
        /*56a6*/ 	.short	(.L_29 - .L_28)


	//   ....[0]....
.L_28:
        /*56a8*/ 	.word	0x000004e0


	//   ....[1]....
        /*56ac*/ 	.word	0x000004f0


	//   ....[2]....
        /*56b0*/ 	.word	0x00000580


	//----- nvinfo : EIATTR_COOP_GROUP_MASK_REGIDS
	.align		4
.L_29:
        /*56b4*/ 	.byte	0x04, 0x29
        /*56b6*/ 	.short	(.L_31 - .L_30)


	//   ....[0]....
.L_30:
        /*56b8*/ 	.word	0xffffffff


	//   ....[1]....
        /*56bc*/ 	.word	0xffffffff


	//   ....[2]....
        /*56c0*/ 	.word	0xffffffff


	//   ....[3]....
        /*56c4*/ 	.word	0xffffffff


	//   ....[4]....
        /*56c8*/ 	.word	0xffffffff


	//----- nvinfo : EIATTR_COOP_GROUP_INSTR_OFFSETS
	.align		4
.L_31:
        /*56cc*/ 	.byte	0x04, 0x28
        /*56ce*/ 	.short	(.L_33 - .L_32)


	//   ....[0]....
.L_32:
        /*56d0*/ 	.word	0x00000070


	//   ....[1]....
        /*56d4*/ 	.word	0x00000080


	//   ....[2]....
        /*56d8*/ 	.word	0x000001a0


	//   ....[3]....
        /*56dc*/ 	.word	0x00000390


	//   ....[4]....
        /*56e0*/ 	.word	0x00001140


	//----- nvinfo : EIATTR_REG_RECONFIG
	.align		4
.L_33:
        /*56e4*/ 	.byte	0x01, 0x54
	.zero		2


	//----- nvinfo : EIATTR_SYSCALL_OFFSETS
	.align		4
        /*56e8*/ 	.byte	0x04, 0x46
        /*56ea*/ 	.short	(.L_35 - .L_34)


	//   ....[0]....
.L_34:
        /*56ec*/ 	.word	0x000012f0


	//----- nvinfo : EIATTR_MBARRIER_INSTR_OFFSETS
	.align		4
.L_35:
        /*56f0*/ 	.byte	0x04, 0x39
        /*56f2*/ 	.short	(.L_37 - .L_36)


	//   ....[0]....
.L_36:
        /*56f4*/ 	.word	0x00000320
        /*56f8*/ 	.word	0x000000ff
        /*56fc*/ 	.word	0x00000000
        /*5700*/ 	.short	0x0100
        /*5702*/ 	.byte	0x08
	.zero		1


	//   ....[1]....
        /*5704*/ 	.word	0x00000330
        /*5708*/ 	.word	0x000000ff
        /*570c*/ 	.word	0x00000018
        /*5710*/ 	.short	0x0100
        /*5712*/ 	.byte	0x08
	.zero		1


	//   ....[2]....
        /*5714*/ 	.word	0x00000340
        /*5718*/ 	.word	0x000000ff
        /*571c*/ 	.word	0x00000008
        /*5720*/ 	.short	0x0100
        /*5722*/ 	.byte	0x08
	.zero		1


	//   ....[3]....
        /*5724*/ 	.word	0x00000350
        /*5728*/ 	.word	0x000000ff
        /*572c*/ 	.word	0x00000020
        /*5730*/ 	.short	0x0100
        /*5732*/ 	.byte	0x08
	.zero		1


	//   ....[4]....
        /*5734*/ 	.word	0x00000360
        /*5738*/ 	.word	0x000000ff
        /*573c*/ 	.word	0x00000010
        /*5740*/ 	.short	0x0100
        /*5742*/ 	.byte	0x08
	.zero		1


	//   ....[5]....
        /*5744*/ 	.word	0x00000370
        /*5748*/ 	.word	0x000000ff
        /*574c*/ 	.word	0x00000028
        /*5750*/ 	.short	0x0100
        /*5752*/ 	.byte	0x08
	.zero		1


	//   ....[6]....
        /*5754*/ 	.word	0x000005f0
        /*5758*/ 	.word	0x000000ff
        /*575c*/ 	.word	0x00000040
        /*5760*/ 	.short	0x0100
        /*5762*/ 	.byte	0x10
	.zero		1


	//   ....[7]....
        /*5764*/ 	.word	0x00000690
        /*5768*/ 	.word	0x000000ff
        /*576c*/ 	.word	0x00000048
        /*5770*/ 	.short	0x0100
        /*5772*/ 	.byte	0x10
	.zero		1


	//   ....[8]....
        /*5774*/ 	.word	0x00001390
        /*5778*/ 	.word	0x00000003
        /*577c*/ 	.word	0x00000000
        /*5780*/ 	.short	0x010a
        /*5782*/ 	.byte	0x3f
	.zero		1


	//   ....[9]....
        /*5784*/ 	.word	0x000013d0
        /*5788*/ 	.word	0x00000003
        /*578c*/ 	.word	0x00000000
        /*5790*/ 	.short	0x010a
        /*5792*/ 	.byte	0x3f
	.zero		1


	//   ....[10]....
        /*5794*/ 	.word	0x000089c0
        /*5798*/ 	.word	0x000000ff
        /*579c*/ 	.word	0x00000000
        /*57a0*/ 	.short	0x010a
        /*57a2*/ 	.byte	0x0a
	.zero		1


	//   ....[11]....
        /*57a4*/ 	.word	0x00008a00
        /*57a8*/ 	.word	0x000000ff
        /*57ac*/ 	.word	0x00000000
        /*57b0*/ 	.short	0x010a
        /*57b2*/ 	.byte	0x0a
	.zero		1


	//   ....[12]....
        /*57b4*/ 	.word	0x00010ab0
        /*57b8*/ 	.word	0x000000ff
        /*57bc*/ 	.word	0x00000000
        /*57c0*/ 	.short	0x0101
        /*57c2*/ 	.byte	0x08
	.zero		1


	//   ....[13]....
        /*57c4*/ 	.word	0x00010cc0
        /*57c8*/ 	.word	0x000000ff
        /*57cc*/ 	.word	0x00000000
        /*57d0*/ 	.short	0x0101
        /*57d2*/ 	.byte	0x06
	.zero		1


	//   ....[14]....
        /*57d4*/ 	.word	0x00022070
        /*57d8*/ 	.word	0x0000000e
        /*57dc*/ 	.word	0x00000018
        /*57e0*/ 	.short	0x010a
        /*57e2*/ 	.byte	0x3f
	.zero		1


	//   ....[15]....
        /*57e4*/ 	.word	0x00022460
        /*57e8*/ 	.word	0x00000002
        /*57ec*/ 	.word	0x00000048
        /*57f0*/ 	.short	0x0101
        /*57f2*/ 	.byte	0x3f
	.zero		1


	//   ....[16]....
        /*57f4*/ 	.word	0x00022c50
        /*57f8*/ 	.word	0x00000004
        /*57fc*/ 	.word	0x00000000
        /*5800*/ 	.short	0x010a
        /*5802*/ 	.byte	0x3f
	.zero		1


	//   ....[17]....
        /*5804*/ 	.word	0x00022ce0
        /*5808*/ 	.word	0x00000003
        /*580c*/ 	.word	0x00000000
        /*5810*/ 	.short	0x010a
        /*5812*/ 	.byte	0x3f
	.zero		1


	//   ....[18]....
        /*5814*/ 	.word	0x00022d70
        /*5818*/ 	.word	0x00000003
        /*581c*/ 	.word	0x00000000
        /*5820*/ 	.short	0x010a
        /*5822*/ 	.byte	0x3f
	.zero		1


	//   ....[19]....
        /*5824*/ 	.word	0x00022dd0
        /*5828*/ 	.word	0x00000003
        /*582c*/ 	.word	0x00000000
        /*5830*/ 	.short	0x010a
        /*5832*/ 	.byte	0x3f
	.zero		1


	//   ....[20]....
        /*5834*/ 	.word	0x00022e30
        /*5838*/ 	.word	0x00000004
        /*583c*/ 	.word	0x00000000
        /*5840*/ 	.short	0x010a
        /*5842*/ 	.byte	0x3f
	.zero		1


	//   ....[21]....
        /*5844*/ 	.word	0x00022f00
        /*5848*/ 	.word	0x0000000e
        /*584c*/ 	.word	0x00000018
        /*5850*/ 	.short	0x010a
        /*5852*/ 	.byte	0x3f
	.zero		1


	//   ....[22]....
        /*5854*/ 	.word	0x00022fd0
        /*5858*/ 	.word	0x00000004
        /*585c*/ 	.word	0x00000000
        /*5860*/ 	.short	0x010a
        /*5862*/ 	.byte	0x3f
	.zero		1


	//   ....[23]....
        /*5864*/ 	.word	0x00023020
        /*5868*/ 	.word	0x00000003
        /*586c*/ 	.word	0x00000000
        /*5870*/ 	.short	0x010a
        /*5872*/ 	.byte	0x3f
	.zero		1


	//----- nvinfo : EIATTR_NUM_MBARRIERS
	.align		4
.L_37:
        /*5874*/ 	.byte	0x03, 0x38
        /*5876*/ 	.short	0x0008


	//----- nvinfo : EIATTR_EXIT_INSTR_OFFSETS
	.align		4
        /*5878*/ 	.byte	0x04, 0x1c
        /*587a*/ 	.short	(.L_39 - .L_38)


	//   ....[0]....
.L_38:
        /*587c*/ 	.word	0x000006f0


	//   ....[1]....
        /*5880*/ 	.word	0x00001060


	//   ....[2]....
        /*5884*/ 	.word	0x00021600


	//   ....[3]....
        /*5888*/ 	.word	0x00021d00


	//   ....[4]....
        /*588c*/ 	.word	0x00022dc0


	//----- nvinfo : EIATTR_MAX_THREADS
	.align		4
.L_39:
        /*5890*/ 	.byte	0x04, 0x05
        /*5892*/ 	.short	(.L_41 - .L_40)
.L_40:
        /*5894*/ 	.word	0x00000180
        /*5898*/ 	.word	0x00000001
        /*589c*/ 	.word	0x00000001


	//----- nvinfo : EIATTR_CRS_STACK_SIZE
	.align		4
.L_41:
        /*58a0*/ 	.byte	0x04, 0x1e
        /*58a2*/ 	.short	(.L_43 - .L_42)
.L_42:
        /*58a4*/ 	.word	0x00000000


	//----- nvinfo : EIATTR_CBANK_PARAM_SIZE
	.align		4
.L_43:
        /*58a8*/ 	.byte	0x03, 0x19
        /*58aa*/ 	.short	0x0470


	//----- nvinfo : EIATTR_PARAM_CBANK
	.align		4
        /*58ac*/ 	.byte	0x04, 0x0a
        /*58ae*/ 	.short	(.L_45 - .L_44)
	.align		4
.L_44:
        /*58b0*/ 	.word	index@(.nv.constant0._ZN7cutlass13device_kernelINS_4gemm6kernel13GemmUniversalIN4cute5tupleIJiiiiEEENS1_10collective13CollectiveMmaINS1_34MainloopSm90TmaGmmaWarpSpecializedILi3ENS5_IJNS4_1CILi1EEESB_SB_EEENS1_35KernelTmaWarpSpecializedCooperativeEEENS5_IJNSA_ILi256EEESF_NSA_ILi64EEEEEENS_10tfloat32_tENS5_IJlSB_lEEESI_SJ_NS4_8TiledMMAINS4_8MMA_AtomIJNS4_4SM904GMMA30MMA_64x256x8_F32TF32TF32_SS_TNILNSN_7ScaleInE1ELSP_1EEEEEENS4_6LayoutINS5_IJNSA_ILi2EEESB_SB_EEENS5_IJSB_NSA_ILi0EEESV_EEEEENS5_IJNS4_10UnderscoreESY_SY_EEEEENS4_13SM90_TMA_LOADENS4_14ComposedLayoutINS4_7SwizzleILi3ELi4ELi3EEENS4_18smem_ptr_flag_bitsILi32EEENSS_INS5_IJNSA_ILi8EEENSA_ILi32EEEEEENS5_IJS18_SB_EEEEEEEvNS4_8identityES11_S1C_vS1D_EENS_8epilogue10collective6detail29Sm90TmaWarpSpecializedAdapterINS1G_15DefaultEpilogueISI_SJ_SJ_NS1F_6thread17LinearCombinationISI_Li1EffLNS1K_9ScaleType4KindE0ELNS_15FloatRoundStyleE2ESI_EENS1_15EpilogueDefaultEEEEEvvEEEEvNT_6ParamsE)
        /*58b4*/ 	.short	0x0210
        /*58b6*/ 	.short	0x0470


	//----- nvinfo : EIATTR_SW_WAR
	.align		4
.L_45:
        /*58b8*/ 	.byte	0x04, 0x36
        /*58ba*/ 	.short	(.L_47 - .L_46)
.L_46:
        /*58bc*/ 	.word	0x00000008
.L_47:


//--------------------- .nv.callgraph             --------------------------
	.section	.nv.callgraph,"",@"SHT_CUDA_CALLGRAPH"
	.align	4
	.sectionentsize	8
	.align		4
        /*0000*/ 	.word	0x00000000
	.align		4
        /*0004*/ 	.word	0xffffffff
	.align		4
        /*0008*/ 	.word	index@(_ZN7cutlass13device_kernelINS_4gemm6kernel13GemmUniversalIN4cute5tupleIJiiiiEEENS1_10collective13CollectiveMmaINS1_34MainloopSm90TmaGmmaWarpSpecializedILi3ENS5_IJNS4_1CILi1EEESB_SB_EEENS1_35KernelTmaWarpSpecializedCooperativeEEENS5_IJNSA_ILi256EEESF_NSA_ILi64EEEEEENS_10tfloat32_tENS5_IJlSB_lEEESI_SJ_NS4_8TiledMMAINS4_8MMA_AtomIJNS4_4SM904GMMA30MMA_64x256x8_F32TF32TF32_SS_TNILNSN_7ScaleInE1ELSP_1EEEEEENS4_6LayoutINS5_IJNSA_ILi2EEESB_SB_EEENS5_IJSB_NSA_ILi0EEESV_EEEEENS5_IJNS4_10UnderscoreESY_SY_EEEEENS4_13SM90_TMA_LOADENS4_14ComposedLayoutINS4_7SwizzleILi3ELi4ELi3EEENS4_18smem_ptr_flag_bitsILi32EEENSS_INS5_IJNSA_ILi8EEENSA_ILi32EEEEEENS5_IJS18_SB_EEEEEEEvNS4_8identityES11_S1C_vS1D_EENS_8epilogue10collective6detail29Sm90TmaWarpSpecializedAdapterINS1G_15DefaultEpilogueISI_SJ_SJ_NS1F_6thread17LinearCombinationISI_Li1EffLNS1K_9ScaleType4KindE0ELNS_15FloatRoundStyleE2ESI_EENS1_15EpilogueDefaultEEEEEvvEEEEvNT_6ParamsE)
	.align		4
        /*000c*/ 	.word	index@(__assertfail)
	.align		4
        /*0010*/ 	.word	0x00000000
	.align		4
        /*0014*/ 	.word	0xfffffffe
	.align		4
        /*0018*/ 	.word	0x00000000
	.align		4
        /*001c*/ 	.word	0xfffffffd
	.align		4
        /*0020*/ 	.word	0x00000000
	.align		4
        /*0024*/ 	.word	0xfffffffc


//--------------------- .nv.constant4             --------------------------
	.section	.nv.constant4,"a",@progbits
	.align	8
	.align		8
.nv.constant4:
        /*0000*/ 	.dword	__assertfail
	.align		8
        /*0008*/ 	.dword	__unnamed_1
	.align		8
        /*0010*/ 	.dword	_ZN39_INTERNAL_2c3ad292_4_k_cu_8f6c0912_61794cuda3std3__45__cpo5beginE
	.align		8
        /*0018*/ 	.dword	_ZN39_INTERNAL_2c3ad292_4_k_cu_8f6c0912_61794cuda3std3__45__cpo3endE
	.align		8
        /*0020*/ 	.dword	_ZN39_INTERNAL_2c3ad292_4_k_cu_8f6c0912_61794cuda3std3__45__cpo6cbeginE
	.align		8
        /*0028*/ 	.dword	_ZN39_INTERNAL_2c3ad292_4_k_cu_8f6c0912_61794cuda3std3__45__cpo4cendE
	.align		8
        /*0030*/ 	.dword	_ZN39_INTERNAL_2c3ad292_4_k_cu_8f6c0912_61794cuda3std3__441_GLOBAL__N__2c3ad292_4_k_cu_8f6c0912_61796ignoreE
	.align		8
        /*0038*/ 	.dword	_ZN39_INTERNAL_2c3ad292_4_k_cu_8f6c0912_61794cuda3std3__419piecewise_constructE
	.align		8
        /*0040*/ 	.dword	_ZN39_INTERNAL_2c3ad292_4_k_cu_8f6c0912_61794cuda3std3__48in_placeE
	.align		8
        /*0048*/ 	.dword	_ZN39_INTERNAL_2c3ad292_4_k_cu_8f6c0912_61794cuda3std6ranges3__45__cpo4swapE
	.align		8
        /*0050*/ 	.dword	_ZN39_INTERNAL_2c3ad292_4_k_cu_8f6c0912_61794cuda3std6ranges3__45__cpo9iter_moveE
	.align		8
        /*0058*/ 	.dword	_ZN39_INTERNAL_2c3ad292_4_k_cu_8f6c0912_61794cute7productE
	.align		8
        /*0060*/ 	.dword	_ZN39_INTERNAL_2c3ad292_4_k_cu_8f6c0912_61794cute1_E
	.align		8
        /*0068*/ 	.dword	$str$22
	.align		8
        /*0070*/ 	.dword	$str$23


//--------------------- .text._ZN7cutlass13device_kernelINS_4gemm6kernel13GemmUniversalIN4cute5tupleIJiiiiEEENS1_10collective13CollectiveMmaINS1_34MainloopSm90TmaGmmaWarpSpecializedILi3ENS5_IJNS4_1CILi1EEESB_SB_EEENS1_35KernelTmaWarpSpecializedCooperativeEEENS5_IJNSA_ILi256EEESF_NSA_ILi64EEEEEENS_10tfloat32_tENS5_IJlSB_lEEESI_SJ_NS4_8TiledMMAINS4_8MMA_AtomIJNS4_4SM904GMMA30MMA_64x256x8_F32TF32TF32_SS_TNILNSN_7ScaleInE1ELSP_1EEEEEENS4_6LayoutINS5_IJNSA_ILi2EEESB_SB_EEENS5_IJSB_NSA_ILi0EEESV_EEEEENS5_IJNS4_10UnderscoreESY_SY_EEEEENS4_13SM90_TMA_LOADENS4_14ComposedLayoutINS4_7SwizzleILi3ELi4ELi3EEENS4_18smem_ptr_flag_bitsILi32EEENSS_INS5_IJNSA_ILi8EEENSA_ILi32EEEEEENS5_IJS18_SB_EEEEEEEvNS4_8identityES11_S1C_vS1D_EENS_8epilogue10collective6detail29Sm90TmaWarpSpecializedAdapterINS1G_15DefaultEpilogueISI_SJ_SJ_NS1F_6thread17LinearCombinationISI_Li1EffLNS1K_9ScaleType4KindE0ELNS_15FloatRoundStyleE2ESI_EENS1_15EpilogueDefaultEEEEEvvEEEEvNT_6ParamsE --------------------------
	.section	.text._ZN7cutlass13device_kernelINS_4gemm6kernel13GemmUniversalIN4cute5tupleIJiiiiEEENS1_10collective13CollectiveMmaINS1_34MainloopSm90TmaGmmaWarpSpecializedILi3ENS5_IJNS4_1CILi1EEESB_SB_EEENS1_35KernelTmaWarpSpecializedCooperativeEEENS5_IJNSA_ILi256EEESF_NSA_ILi64EEEEEENS_10tfloat32_tENS5_IJlSB_lEEESI_SJ_NS4_8TiledMMAINS4_8MMA_AtomIJNS4_4SM904GMMA30MMA_64x256x8_F32TF32TF32_SS_TNILNSN_7ScaleInE1ELSP_1EEEEEENS4_6LayoutINS5_IJNSA_ILi2EEESB_SB_EEENS5_IJSB_NSA_ILi0EEESV_EEEEENS5_IJNS4_10UnderscoreESY_SY_EEEEENS4_13SM90_TMA_LOADENS4_14ComposedLayoutINS4_7SwizzleILi3ELi4ELi3EEENS4_18smem_ptr_flag_bitsILi32EEENSS_INS5_IJNSA_ILi8EEENSA_ILi32EEEEEENS5_IJS18_SB_EEEEEEEvNS4_8identityES11_S1C_vS1D_EENS_8epilogue10collective6detail29Sm90TmaWarpSpecializedAdapterINS1G_15DefaultEpilogueISI_SJ_SJ_NS1F_6thread17LinearCombinationISI_Li1EffLNS1K_9ScaleType4KindE0ELNS_15FloatRoundStyleE2ESI_EENS1_15EpilogueDefaultEEEEEvvEEEEvNT_6ParamsE,"ax",@progbits
	.align	128
.text._ZN7cutlass13device_kernelINS_4gemm6kernel13GemmUniversalIN4cute5tupleIJiiiiEEENS1_10collective13CollectiveMmaINS1_34MainloopSm90TmaGmmaWarpSpecializedILi3ENS5_IJNS4_1CILi1EEESB_SB_EEENS1_35KernelTmaWarpSpecializedCooperativeEEENS5_IJNSA_ILi256EEESF_NSA_ILi64EEEEEENS_10tfloat32_tENS5_IJlSB_lEEESI_SJ_NS4_8TiledMMAINS4_8MMA_AtomIJNS4_4SM904GMMA30MMA_64x256x8_F32TF32TF32_SS_TNILNSN_7ScaleInE1ELSP_1EEEEEENS4_6LayoutINS5_IJNSA_ILi2EEESB_SB_EEENS5_IJSB_NSA_ILi0EEESV_EEEEENS5_IJNS4_10UnderscoreESY_SY_EEEEENS4_13SM90_TMA_LOADENS4_14ComposedLayoutINS4_7SwizzleILi3ELi4ELi3EEENS4_18smem_ptr_flag_bitsILi32EEENSS_INS5_IJNSA_ILi8EEENSA_ILi32EEEEEENS5_IJS18_SB_EEEEEEEvNS4_8identityES11_S1C_vS1D_EENS_8epilogue10collective6detail29Sm90TmaWarpSpecializedAdapterINS1G_15DefaultEpilogueISI_SJ_SJ_NS1F_6thread17LinearCombinationISI_Li1EffLNS1K_9ScaleType4KindE0ELNS_15FloatRoundStyleE2ESI_EENS1_15EpilogueDefaultEEEEEvvEEEEvNT_6ParamsE:
        .type           _ZN7cutlass13device_kernelINS_4gemm6kernel13GemmUniversalIN4cute5tupleIJiiiiEEENS1_10collective13CollectiveMmaINS1_34MainloopSm90TmaGmmaWarpSpecializedILi3ENS5_IJNS4_1CILi1EEESB_SB_EEENS1_35KernelTmaWarpSpecializedCooperativeEEENS5_IJNSA_ILi256EEESF_NSA_ILi64EEEEEENS_10tfloat32_tENS5_IJlSB_lEEESI_SJ_NS4_8TiledMMAINS4_8MMA_AtomIJNS4_4SM904GMMA30MMA_64x256x8_F32TF32TF32_SS_TNILNSN_7ScaleInE1ELSP_1EEEEEENS4_6LayoutINS5_IJNSA_ILi2EEESB_SB_EEENS5_IJSB_NSA_ILi0EEESV_EEEEENS5_IJNS4_10UnderscoreESY_SY_EEEEENS4_13SM90_TMA_LOADENS4_14ComposedLayoutINS4_7SwizzleILi3ELi4ELi3EEENS4_18smem_ptr_flag_bitsILi32EEENSS_INS5_IJNSA_ILi8EEENSA_ILi32EEEEEENS5_IJS18_SB_EEEEEEEvNS4_8identityES11_S1C_vS1D_EENS_8epilogue10collective6detail29Sm90TmaWarpSpecializedAdapterINS1G_15DefaultEpilogueISI_SJ_SJ_NS1F_6thread17LinearCombinationISI_Li1EffLNS1K_9ScaleType4KindE0ELNS_15FloatRoundStyleE2ESI_EENS1_15EpilogueDefaultEEEEEvvEEEEvNT_6ParamsE,@function
        .size           _ZN7cutlass13device_kernelINS_4gemm6kernel13GemmUniversalIN4cute5tupleIJiiiiEEENS1_10collective13CollectiveMmaINS1_34MainloopSm90TmaGmmaWarpSpecializedILi3ENS5_IJNS4_1CILi1EEESB_SB_EEENS1_35KernelTmaWarpSpecializedCooperativeEEENS5_IJNSA_ILi256EEESF_NSA_ILi64EEEEEENS_10tfloat32_tENS5_IJlSB_lEEESI_SJ_NS4_8TiledMMAINS4_8MMA_AtomIJNS4_4SM904GMMA30MMA_64x256x8_F32TF32TF32_SS_TNILNSN_7ScaleInE1ELSP_1EEEEEENS4_6LayoutINS5_IJNSA_ILi2EEESB_SB_EEENS5_IJSB_NSA_ILi0EEESV_EEEEENS5_IJNS4_10UnderscoreESY_SY_EEEEENS4_13SM90_TMA_LOADENS4_14ComposedLayoutINS4_7SwizzleILi3ELi4ELi3EEENS4_18smem_ptr_flag_bitsILi32EEENSS_INS5_IJNSA_ILi8EEENSA_ILi32EEEEEENS5_IJS18_SB_EEEEEEEvNS4_8identityES11_S1C_vS1D_EENS_8epilogue10collective6detail29Sm90TmaWarpSpecializedAdapterINS1G_15DefaultEpilogueISI_SJ_SJ_NS1F_6thread17LinearCombinationISI_Li1EffLNS1K_9ScaleType4KindE0ELNS_15FloatRoundStyleE2ESI_EENS1_15EpilogueDefaultEEEEEvvEEEEvNT_6ParamsE,(.L_x_574 - _ZN7cutlass13device_kernelINS_4gemm6kernel13GemmUniversalIN4cute5tupleIJiiiiEEENS1_10collective13CollectiveMmaINS1_34MainloopSm90TmaGmmaWarpSpecializedILi3ENS5_IJNS4_1CILi1EEESB_SB_EEENS1_35KernelTmaWarpSpecializedCooperativeEEENS5_IJNSA_ILi256EEESF_NSA_ILi64EEEEEENS_10tfloat32_tENS5_IJlSB_lEEESI_SJ_NS4_8TiledMMAINS4_8MMA_AtomIJNS4_4SM904GMMA30MMA_64x256x8_F32TF32TF32_SS_TNILNSN_7ScaleInE1ELSP_1EEEEEENS4_6LayoutINS5_IJNSA_ILi2EEESB_SB_EEENS5_IJSB_NSA_ILi0EEESV_EEEEENS5_IJNS4_10UnderscoreESY_SY_EEEEENS4_13SM90_TMA_LOADENS4_14ComposedLayoutINS4_7SwizzleILi3ELi4ELi3EEENS4_18smem_ptr_flag_bitsILi32EEENSS_INS5_IJNSA_ILi8EEENSA_ILi32EEEEEENS5_IJS18_SB_EEEEEEEvNS4_8identityES11_S1C_vS1D_EENS_8epilogue10collective6detail29Sm90TmaWarpSpecializedAdapterINS1G_15DefaultEpilogueISI_SJ_SJ_NS1F_6thread17LinearCombinationISI_Li1EffLNS1K_9ScaleType4KindE0ELNS_15FloatRoundStyleE2ESI_EENS1_15EpilogueDefaultEEEEEvvEEEEvNT_6ParamsE)
        .other          _ZN7cutlass13device_kernelINS_4gemm6kernel13GemmUniversalIN4cute5tupleIJiiiiEEENS1_10collective13CollectiveMmaINS1_34MainloopSm90TmaGmmaWarpSpecializedILi3ENS5_IJNS4_1CILi1EEESB_SB_EEENS1_35KernelTmaWarpSpecializedCooperativeEEENS5_IJNSA_ILi256EEESF_NSA_ILi64EEEEEENS_10tfloat32_tENS5_IJlSB_lEEESI_SJ_NS4_8TiledMMAINS4_8MMA_AtomIJNS4_4SM904GMMA30MMA_64x256x8_F32TF32TF32_SS_TNILNSN_7ScaleInE1ELSP_1EEEEEENS4_6LayoutINS5_IJNSA_ILi2EEESB_SB_EEENS5_IJSB_NSA_ILi0EEESV_EEEEENS5_IJNS4_10UnderscoreESY_SY_EEEEENS4_13SM90_TMA_LOADENS4_14ComposedLayoutINS4_7SwizzleILi3ELi4ELi3EEENS4_18smem_ptr_flag_bitsILi32EEENSS_INS5_IJNSA_ILi8EEENSA_ILi32EEEEEENS5_IJS18_SB_EEEEEEEvNS4_8identityES11_S1C_vS1D_EENS_8epilogue10collective6detail29Sm90TmaWarpSpecializedAdapterINS1G_15DefaultEpilogueISI_SJ_SJ_NS1F_6thread17LinearCombinationISI_Li1EffLNS1K_9ScaleType4KindE0ELNS_15FloatRoundStyleE2ESI_EENS1_15EpilogueDefaultEEEEEvvEEEEvNT_6ParamsE,@"STO_CUDA_ENTRY STV_DEFAULT"
_ZN7cutlass13device_kernelINS_4gemm6kernel13GemmUniversalIN4cute5tupleIJiiiiEEENS1_10collective13CollectiveMmaINS1_34MainloopSm90TmaGmmaWarpSpecializedILi3ENS5_IJNS4_1CILi1EEESB_SB_EEENS1_35KernelTmaWarpSpecializedCooperativeEEENS5_IJNSA_ILi256EEESF_NSA_ILi64EEEEEENS_10tfloat32_tENS5_IJlSB_lEEESI_SJ_NS4_8TiledMMAINS4_8MMA_AtomIJNS4_4SM904GMMA30MMA_64x256x8_F32TF32TF32_SS_TNILNSN_7ScaleInE1ELSP_1EEEEEENS4_6LayoutINS5_IJNSA_ILi2EEESB_SB_EEENS5_IJSB_NSA_ILi0EEESV_EEEEENS5_IJNS4_10UnderscoreESY_SY_EEEEENS4_13SM90_TMA_LOADENS4_14ComposedLayoutINS4_7SwizzleILi3ELi4ELi3EEENS4_18smem_ptr_flag_bitsILi32EEENSS_INS5_IJNSA_ILi8EEENSA_ILi32EEEEEENS5_IJS18_SB_EEEEEEEvNS4_8identityES11_S1C_vS1D_EENS_8epilogue10collective6detail29Sm90TmaWarpSpecializedAdapterINS1G_15DefaultEpilogueISI_SJ_SJ_NS1F_6thread17LinearCombinationISI_Li1EffLNS1K_9ScaleType4KindE0ELNS_15FloatRoundStyleE2ESI_EENS1_15EpilogueDefaultEEEEEvvEEEEvNT_6ParamsE:
[----:B------:R-:W0:Y:S02]  /*0000*/  LDC R1, c[0x0][0x28] ;  /* 0x00000a00ff017b82 */ /* 0x000e240000000800 */
[----:B0-----:R-:W-:Y:S01]  /*0010*/  VIADD R1, R1, 0xfffff308 ;  /* 0xfffff30801017836 */ /* 0x001fe20000000000 */
[----:B------:R-:W0:Y:S01]  /*0020*/  S2R R2, SR_TID.X ;  /* 0x0000000000027919 */ /* 0x000e220000002100 */
[----:B------:R-:W-:Y:S01]  /*0030*/  ELECT P0, URZ, PT ;  /* 0x00000000003f782f */ /* 0x000fe20003800000 */
[----:B------:R-:W-:Y:S01]  /*0040*/  BSSY B0, `(.L_x_0) ;  /* 0x0000015000007945 */ /* 0x000fe20003800000 */
[--C-:B0-----:R-:W-:Y:S02]  /*0050*/  SHF.R.U32.HI R0, RZ, 0x5, R2.reuse ;  /* 0x00000005ff007819 */ /* 0x101fe40000011602 */
[----:B------:R-:W-:-:S03]  /*0060*/  SHF.R.U32.HI R162, RZ, 0x7, R2 ;  /* 0x00000007ffa27819 */ /* 0x000fc60000011602 */
[----:B------:R-:W0:Y:S04]  /*0070*/  SHFL.IDX PT, R3, R0, RZ, 0x1f ;  /* 0x00001fff00037589 */ /* 0x000e2800000e0000 */
[----:B------:R-:W1:Y:S01]  /*0080*/  SHFL.IDX PT, R2, R162, RZ, 0x1f ;  /* 0x00001fffa2027589 */ /* 0x000e6200000e0000 */
[----:B0-----:R-:W-:Y:S02]  /*0090*/  R2UR UR10, R3 ;  /* 0x00000000030a72ca */ /* 0x001fe400000e0000 */
[----:B-1----:R-:W-:-:S11]  /*00a0*/  R2UR UR5, R2 ;  /* 0x00000000020572ca */ /* 0x002fd600000e0000 */
[----:B------:R-:W-:Y:S02]  /*00b0*/  USHF.R.S32.HI UR4, URZ, 0x1f, UR10 ;  /* 0x0000001f3f047899 */ /* 0x000fe4000801140a */
[----:B------:R-:W-:Y:S02]  /*00c0*/  ISETP.NE.OR P0, PT, RZ, UR10, !P0 ;  /* 0x0000000aff007c0c */ /* 0x000fe4000c705670 */
[----:B------:R-:W-:-:S04]  /*00d0*/  ULEA.HI UR4, UR4, UR10, URZ, 0x2 ;  /* 0x0000000a04047291 */ /* 0x000fc8000f8f103f */
[----:B------:R-:W-:-:S04]  /*00e0*/  ULOP3.LUT UR4, UR4, 0xfffffffc, URZ, 0xc0, !UPT ;  /* 0xfffffffc04047892 */ /* 0x000fc8000f8ec03f */
[----:B------:R-:W-:-:S03]  /*00f0*/  UIADD3 UR10, UR10, -UR4, URZ ;  /* 0x800000040a0a7290 */ /* 0x000fc6000fffe03f */
[----:B------:R-:W-:Y:S09]  /*0100*/  @P0 BRA `(.L_x_1) ;  /* 0x0000000000200947 */ /* 0x000ff20003800000 */
[----:B------:R-:W-:Y:S02]  /*0110*/  ULDC.64 UR6, c[0x0][0x198] ;  /* 0x0000660000067ab9 */ /* 0x000fe40000000a00 */
[----:B------:R-:W-:Y:S02]  /*0120*/  UIADD3 UR8, UP0, UR6, 0xf0, URZ ;  /* 0x000000f006087890 */ /* 0x000fe4000ff1e03f */
[----:B------:R-:W-:Y:S02]  /*0130*/  UIADD3 UR6, UP1, UR6, 0x1f0, URZ ;  /* 0x000001f006067890 */ /* 0x000fe4000ff3e03f */
[----:B------:R-:W-:Y:S02]  /*0140*/  UIADD3.X UR9, URZ, UR7, URZ, UP0, !UPT ;  /* 0x000000073f097290 */ /* 0x000fe400087fe43f */
[----:B------:R-:W-:-:S07]  /*0150*/  UIADD3.X UR7, URZ, UR7, URZ, UP1, !UPT ;  /* 0x000000073f077290 */ /* 0x000fce0008ffe43f */
[----:B------:R0:W-:Y:S02]  /*0160*/  UTMACCTL.PF [UR8] ;  /* 0x00000000080079b9 */ /* 0x0001e40008040000 */
[----:B------:R0:W-:Y:S02]  /*0170*/  UTMACCTL.PF [UR6] ;  /* 0x00000000060079b9 */ /* 0x0001e40008040000 */
[----:B0-----:R-:W-:Y:S01]  /*0180*/  NOP ;  /* 0x0000000000007918 */ /* 0x001fe20000000000 */
.L_x_1:
[----:B------:R-:W-:Y:S05]  /*0190*/  BSYNC B0 ;  /* 0x0000000000007941 */ /* 0x000fea0003800000 */
.L_x_0:
[----:B------:R-:W0:Y:S01]  /*01a0*/  SHFL.IDX PT, R2, R0, RZ, 0x1f ;  /* 0x00001fff00027589 */ /* 0x000e2200000e0000 */
[----:B------:R-:W-:Y:S01]  /*01b0*/  UISETP.NE.AND UP0, UPT, UR10, 0x3, UPT ;  /* 0x000000030a00788c */ /* 0x000fe2000bf05270 */
[----:B------:R-:W-:Y:S01]  /*01c0*/  ISETP.NE.AND P1, PT, RZ, UR5, PT ;  /* 0x00000005ff007c0c */ /* 0x000fe2000bf25270 */
[----:B------:R-:W-:Y:S02]  /*01d0*/  UIADD3 UR18, UR5, -0x1, URZ ;  /* 0xffffffff05127890 */ /* 0x000fe4000fffe03f */
[----:B------:R-:W-:Y:S02]  /*01e0*/  UISETP.EQ.OR UP0, UPT, UR10, URZ, !UP0 ;  /* 0x0000003f0a00728c */ /* 0x000fe4000c702670 */
[----:B------:R-:W-:Y:S02]  /*01f0*/  UISETP.GE.U32.AND UP1, UPT, UR18, 0x2, UPT ;  /* 0x000000021200788c */ /* 0x000fe4000bf26070 */
[----:B------:R-:W-:-:S04]  /*0200*/  UISETP.EQ.AND UP0, UPT, UR5, URZ, UP0 ;  /* 0x0000003f0500728c */ /* 0x000fc80008702270 */
[----:B------:R-:W-:-:S04]  /*0210*/  USEL UR38, URZ, 0x1, !UP0 ;  /* 0x000000013f267887 */ /* 0x000fc8000c000000 */
[----:B------:R-:W-:Y:S01]  /*0220*/  USEL UR38, UR38, 0x2, UP1 ;  /* 0x0000000226267887 */ /* 0x000fe20008800000 */
[----:B0-----:R-:W-:-:S13]  /*0230*/  ISETP.NE.AND P0, PT, R2, RZ, PT ;  /* 0x000000ff0200720c */ /* 0x001fda0003f05270 */
[----:B------:R-:W-:Y:S05]  /*0240*/  @P0 BRA `(.L_x_2) ;  /* 0x0000000000500947 */ /* 0x000fea0003800000 */
[----:B------:R-:W0:Y:S01]  /*0250*/  S2UR UR8, SR_CgaCtaId ;  /* 0x00000000000879c3 */ /* 0x000e220000008800 */
[----:B------:R-:W-:Y:S01]  /*0260*/  UMOV UR4, 0x400 ;  /* 0x0000040000047882 */ /* 0x000fe20000000000 */
[----:B------:R-:W-:Y:S01]  /*0270*/  UMOV UR5, 0x1 ;  /* 0x0000000100057882 */ /* 0x000fe20000000000 */
[----:B------:R-:W-:Y:S01]  /*0280*/  UMOV UR6, 0x100 ;  /* 0x0000010000067882 */ /* 0x000fe20000000000 */
[----:B------:R-:W-:Y:S01]  /*0290*/  ELECT P0, URZ, PT ;  /* 0x00000000003f782f */ /* 0x000fe20003800000 */
[----:B------:R-:W-:-:S04]  /*02a0*/  UIADD3 UR6, -UR6, 0x100000, URZ ;  /* 0x0010000006067890 */ /* 0x000fc8000fffe13f */
[----:B------:R-:W-:Y:S02]  /*02b0*/  USHF.L.U32 UR7, UR6, 0xb, URZ ;  /* 0x0000000b06077899 */ /* 0x000fe4000800063f */
[----:B------:R-:W-:Y:S02]  /*02c0*/  USHF.L.U32 UR6, UR6, 0x1, URZ ;  /* 0x0000000106067899 */ /* 0x000fe4000800063f */
[----:B0-----:R-:W-:Y:S02]  /*02d0*/  ULEA UR8, UR8, UR4, 0x18 ;  /* 0x0000000408087291 */ /* 0x001fe4000f8ec03f */
[----:B------:R-:W-:-:S04]  /*02e0*/  UIADD3 UR4, -UR5, 0x100000, URZ ;  /* 0x0010000005047890 */ /* 0x000fc8000fffe13f */
[----:B------:R-:W-:Y:S02]  /*02f0*/  USHF.L.U32 UR5, UR4, 0xb, URZ ;  /* 0x0000000b04057899 */ /* 0x000fe4000800063f */
[----:B------:R-:W-:Y:S01]  /*0300*/  USHF.L.U32 UR4, UR4, 0x1, URZ ;  /* 0x0000000104047899 */ /* 0x000fe2000800063f */
[----:B------:R-:W0:Y:S11]  /*0310*/  FENCE.VIEW.ASYNC.S ;  /* 0x00000000000073c6 */ /* 0x000e360000000000 */
[----:B0-----:R0:W1:Y:S01]  /*0320*/  SYNCS.EXCH.64 URZ, [UR8], UR4 ;  /* 0x00000004083f75b2 */ /* 0x0010620008000100 */
[----:B------:R0:W2:Y:S01]  /*0330*/  SYNCS.EXCH.64 URZ, [UR8+0x18], UR6 ;  /* 0x00001806083f75b2 */ /* 0x0000a20008000100 */
[----:B------:R0:W3:Y:S01]  /*0340*/  SYNCS.EXCH.64 URZ, [UR8+0x8], UR4 ;  /* 0x00000804083f75b2 */ /* 0x0000e20008000100 */
[----:B------:R0:W4:Y:S01]  /*0350*/  SYNCS.EXCH.64 URZ, [UR8+0x20], UR6 ;  /* 0x00002006083f75b2 */ /* 0x0001220008000100 */
[----:B------:R0:W0:Y:S01]  /*0360*/  SYNCS.EXCH.64 URZ, [UR8+0x10], UR4 ;  /* 0x00001004083f75b2 */ /* 0x0000220008000100 */
[----:B------:R0:W0:Y:S01]  /*0370*/  SYNCS.EXCH.64 URZ, [UR8+0x28], UR6 ;  /* 0x00002806083f75b2 */ /* 0x0000220008000100 */
[----:B------:R-:W-:Y:S01]  /*0380*/  NOP ;  /* 0x0000000000007918 */ /* 0x000fe20000000000 */
.L_x_2:
[----:B------:R-:W5:Y:S01]  /*0390*/  SHFL.IDX PT, R0, R0, RZ, 0x1f ;  /* 0x00001fff00007589 */ /* 0x000f6200000e0000 */
[----:B------:R-:W-:Y:S01]  /*03a0*/  ELECT P0, URZ, PT ;  /* 0x00000000003f782f */ /* 0x000fe20003800000 */
[----:B------:R-:W1:Y:S01]  /*03b0*/  S2UR UR17, SR_CTAID.Y ;  /* 0x00000000001179c3 */ /* 0x000e620000002600 */
[----:B0-----:R-:W-:Y:S01]  /*03c0*/  ULDC UR5, c[0x0][0x65c] ;  /* 0x0001970000057ab9 */ /* 0x001fe20000000800 */
[----:B------:R-:W-:Y:S01]  /*03d0*/  UMOV UR12, 0x20 ;  /* 0x00000020000c7882 */ /* 0x000fe20000000000 */
[----:B------:R-:W-:Y:S01]  /*03e0*/  UISETP.NE.AND UP2, UPT, UR5, 0x1, UPT ;  /* 0x000000010500788c */ /* 0x000fe2000bf45270 */
[----:B------:R-:W-:Y:S01]  /*03f0*/  NOP ;  /* 0x0000000000007918 */ /* 0x000fe20000000000 */
[----:B------:R-:W-:Y:S02]  /*0400*/  NOP ;  /* 0x0000000000007918 */ /* 0x000fe40000000000 */
[----:B------:R-:W-:Y:S01]  /*0410*/  UP2UR UR39, UPR, URZ, 0x4 ;  /* 0x000000043f277883 */ /* 0x000fe20008000000 */
[----:B------:R-:W0:Y:S01]  /*0420*/  S2UR UR4, SR_CTAID.X ;  /* 0x00000000000479c3 */ /* 0x000e220000002500 */
[----:B------:R-:W-:-:S02]  /*0430*/  PLOP3.LUT P3, PT, PT, PT, UP2, 0x80, 0x0 ;  /* 0x000000000000781c */ /* 0x000fc40003f6f028 */
[----:B------:R-:W-:Y:S02]  /*0440*/  PLOP3.LUT P2, PT, PT, PT, UP2, 0x80, 0x0 ;  /* 0x000000000000781c */ /* 0x000fe40003f4f028 */
[----:B------:R-:W-:Y:S01]  /*0450*/  PLOP3.LUT P4, PT, PT, PT, UP2, 0x80, 0x0 ;  /* 0x000000000000781c */ /* 0x000fe20003f8f028 */
[----:B------:R-:W-:Y:S01]  /*0460*/  @UP2 ULDC UR14, c[0x0][0x10] ;  /* 0x00000400000e2ab9 */ /* 0x000fe20000000800 */
[----:B------:R-:W-:Y:S01]  /*0470*/  @UP2 UMOV UR9, URZ ;  /* 0x0000003f00092c82 */ /* 0x000fe20008000000 */
[----:B------:R-:W-:Y:S01]  /*0480*/  @!UP2 ULDC UR11, c[0x0][0xc] ;  /* 0x00000300000baab9 */ /* 0x000fe20000000800 */
[----:B-----5:R-:W-:Y:S01]  /*0490*/  ISETP.NE.OR P0, PT, R0, RZ, !P0 ;  /* 0x000000ff0000720c */ /* 0x020fe20004705670 */
[----:B-1----:R-:W-:Y:S02]  /*04a0*/  @UP2 UMOV UR7, UR17 ;  /* 0x0000001100072c82 */ /* 0x002fe40008000000 */
[----:B------:R-:W-:Y:S01]  /*04b0*/  @UP2 UMOV UR8, UR7 ;  /* 0x0000000700082c82 */ /* 0x000fe20008000000 */
[----:B------:R-:W-:Y:S01]  /*04c0*/  @!UP2 UMOV UR7, UR17 ;  /* 0x000000110007ac82 */ /* 0x000fe20008000000 */
[----:B0-----:R-:W-:-:S08]  /*04d0*/  @UP2 UIMAD.WIDE.U32 UR14, UR4, UR14, UR8 ;  /* 0x0000000e040e22a5 */ /* 0x001fd0000f8e0008 */
[----:B------:R-:W-:Y:S01]  /*04e0*/  VOTEU.ALL UP0, P0 ;  /* 0x00000000003f7886 */ /* 0x000fe20000000000 */
[----:B------:R-:W-:Y:S01]  /*04f0*/  VOTEU.ALL UP1, P0 ;  /* 0x00000000003f7886 */ /* 0x000fe20000020000 */
[----:B------:R-:W-:-:S03]  /*0500*/  IMAD.U32 R2, RZ, RZ, UR14 ;  /* 0x0000000eff027e24 */ /* 0x000fc6000f8e00ff */
[----:B------:R-:W0:Y:S01]  /*0510*/  @!UP0 S2UR UR6, SR_CgaCtaId ;  /* 0x00000000000689c3 */ /* 0x000e220000008800 */
[----:B------:R-:W-:Y:S01]  /*0520*/  @!UP0 UMOV UR5, 0x400 ;  /* 0x0000040000058882 */ /* 0x000fe20000000000 */
[----:B------:R-:W-:-:S04]  /*0530*/  @!UP0 UIADD3 UR12, -UR12, 0x100000, URZ ;  /* 0x001000000c0c8890 */ /* 0x000fc8000fffe13f */
[----:B------:R-:W-:Y:S02]  /*0540*/  @!UP0 USHF.L.U32 UR13, UR12, 0xb, URZ ;  /* 0x0000000b0c0d8899 */ /* 0x000fe4000800063f */
[----:B------:R-:W-:Y:S01]  /*0550*/  @!UP0 USHF.L.U32 UR12, UR12, 0x1, URZ ;  /* 0x000000010c0c8899 */ /* 0x000fe2000800063f */
[----:B------:R-:W-:Y:S01]  /*0560*/  IMAD.U32 R3, RZ, RZ, UR15 ;  /* 0x0000000fff037e24 */ /* 0x000fe2000f8e00ff */
[----:B0-----:R-:W-:Y:S01]  /*0570*/  @!UP0 ULEA UR16, UR6, UR5, 0x18 ;  /* 0x0000000506108291 */ /* 0x001fe2000f8ec03f */
[----:B------:R-:W-:Y:S01]  /*0580*/  VOTEU.ALL UP0, P0 ;  /* 0x00000000003f7886 */ /* 0x000fe20000000000 */
[----:B------:R-:W-:Y:S01]  /*0590*/  PLOP3.LUT P0, PT, PT, PT, UP2, 0x80, 0x0 ;  /* 0x000000000000781c */ /* 0x000fe20003f0f028 */
[----:B------:R-:W-:Y:S01]  /*05a0*/  UMOV UR5, URZ ;  /* 0x0000003f00057c82 */ /* 0x000fe20008000000 */
[----:B------:R-:W-:Y:S01]  /*05b0*/  @UP2 UMOV UR6, URZ ;  /* 0x0000003f00062c82 */ /* 0x000fe20008000000 */
[----:B------:R-:W-:Y:S02]  /*05c0*/  @!UP2 UIMAD.WIDE.U32 UR8, UR11, UR7, UR4 ;  /* 0x000000070b08a2a5 */ /* 0x000fe4000f8e0004 */
[----:B------:R-:W-:Y:S01]  /*05d0*/  @UP2 UIADD3 UR6, UR15, UR6, URZ ;  /* 0x000000060f062290 */ /* 0x000fe2000fffe03f */
[----:B------:R-:W0:Y:S04]  /*05e0*/  FENCE.VIEW.ASYNC.S ;  /* 0x00000000000073c6 */ /* 0x000e280000000000 */
[----:B0-----:R0:W2:Y:S01]  /*05f0*/  @!UP0 SYNCS.EXCH.64 URZ, [UR16+0x40], UR12 ;  /* 0x0000400c103f85b2 */ /* 0x0010a20008000100 */
[----:B------:R-:W-:Y:S01]  /*0600*/  IMAD.U32 R5, RZ, RZ, UR9 ;  /* 0x00000009ff057e24 */ /* 0x000fe2000f8e00ff */
[----:B------:R-:W-:Y:S01]  /*0610*/  MOV R4, UR8 ;  /* 0x0000000800047c02 */ /* 0x000fe20008000f00 */
[----:B------:R-:W-:Y:S01]  /*0620*/  @P2 IMAD.U32 R17, RZ, RZ, UR6 ;  /* 0x00000006ff112e24 */ /* 0x000fe2000f8e00ff */
[----:B------:R-:W-:Y:S01]  /*0630*/  @P0 MOV R6, R2 ;  /* 0x0000000200060202 */ /* 0x000fe20000000f00 */
[----:B------:R-:W-:-:S02]  /*0640*/  IMAD.U32 R2, RZ, RZ, UR8 ;  /* 0x00000008ff027e24 */ /* 0x000fc4000f8e00ff */
[----:B------:R-:W-:Y:S02]  /*0650*/  IMAD.U32 R3, RZ, RZ, UR9 ;  /* 0x00000009ff037e24 */ /* 0x000fe4000f8e00ff */
[----:B------:R-:W-:Y:S02]  /*0660*/  @!P3 IMAD.MOV.U32 R6, RZ, RZ, R2 ;  /* 0x000000ffff06b224 */ /* 0x000fe400078e0002 */
[----:B------:R-:W-:-:S03]  /*0670*/  @!P4 IMAD.MOV.U32 R17, RZ, RZ, R5 ;  /* 0x000000ffff11c224 */ /* 0x000fc600078e0005 */
[----:B------:R0:W-:Y:S01]  /*0680*/  STL [R1+0x200], R6 ;  /* 0x0002000601007387 */ /* 0x0001e20000100800 */
[----:B------:R0:W2:Y:S01]  /*0690*/  @!UP1 SYNCS.EXCH.64 URZ, [UR16+0x48], UR12 ;  /* 0x0000480c103f95b2 */ /* 0x0000a20008000100 */
[----:B------:R-:W-:Y:S01]  /*06a0*/  NOP ;  /* 0x0000000000007918 */ /* 0x000fe20000000000 */
[----:B--234-:R-:W-:Y:S06]  /*06b0*/  BAR.SYNC.DEFER_BLOCKING 0x0 ;  /* 0x0000000000007b1d */ /* 0x01cfec0000010000 */
[----:B------:R-:W-:Y:S05]  /*06c0*/  @!P1 BRA `(.L_x_3) ;  /* 0x0000020c00d09947 */ /* 0x000fea0003800000 */
[----:B------:R-:W-:-:S06]  /*06d0*/  UISETP.GT.U32.AND UP0, UPT, UR18, 0x1, UPT ;  /* 0x000000011200788c */ /* 0x000fcc000bf04070 */
[----:B------:R-:W-:-:S13]  /*06e0*/  PLOP3.LUT P0, PT, PT, PT, UP0, 0x80, 0x0 ;  /* 0x000000000000781c */ /* 0x000fda0003f0f008 */
[----:B0-----:R-:W-:Y:S05]  /*06f0*/  @P0 EXIT ;  /* 0x000000000000094d */ /* 0x001fea0003800000 */
[----:B------:R-:W-:Y:S01]  /*0700*/  ULDC.64 UR8, c[0x0][0x650] ;  /* 0x0001940000087ab9 */ /* 0x000fe20000000a00 */
[----:B------:R-:W-:Y:S01]  /*0710*/  UMOV UR40, 0xffffffff ;  /* 0xffffffff00287882 */ /* 0x000fe20000000000 */
[----:B------:R-:W-:Y:S01]  /*0720*/  ISETP.GE.U32.AND P0, PT, R6, UR8, PT ;  /* 0x0000000806007c0c */ /* 0x000fe2000bf06070 */
[----:B------:R-:W-:Y:S01]  /*0730*/  UMOV UR41, 0xffffffff ;  /* 0xffffffff00297882 */ /* 0x000fe20000000000 */
[----:B------:R-:W-:Y:S01]  /*0740*/  UMOV UR42, 0xffffffff ;  /* 0xffffffff002a7882 */ /* 0x000fe20000000000 */
[----:B------:R-:W-:Y:S02]  /*0750*/  PRMT R0, RZ, 0x7610, R0 ;  /* 0x00007610ff007816 */ /* 0x000fe40000000000 */
[----:B------:R-:W-:-:S13]  /*0760*/  ISETP.GE.U32.AND.EX P0, PT, R17, UR9, PT, P0 ;  /* 0x0000000911007c0c */ /* 0x000fda000bf06100 */
[----:B------:R-:W-:Y:S05]  /*0770*/  @P0 BRA `(.L_x_4) ;  /* 0x0000000400800947 */ /* 0x000fea0003800000 */
[----:B------:R-:W-:Y:S01]  /*0780*/  I2FP.F32.U32 R0, UR4 ;  /* 0x0000000400007c45 */ /* 0x000fe20008201000 */
[----:B------:R-:W-:Y:S01]  /*0790*/  ULDC.64 UR16, c[0x0][0x628] ;  /* 0x00018a0000107ab9 */ /* 0x000fe20000000a00 */
[----:B------:R-:W-:Y:S01]  /*07a0*/  ULDC UR6, c[0x0][0x150] ;  /* 0x0000540000067ab9 */ /* 0x000fe20000000800 */
[----:B------:R-:W-:Y:S01]  /*07b0*/  ISETP.NE.U32.AND P0, PT, RZ, UR16, PT ;  /* 0x00000010ff007c0c */ /* 0x000fe2000bf05070 */
[----:B------:R-:W-:Y:S01]  /*07c0*/  ULDC UR15, c[0x0][0x630] ;  /* 0x00018c00000f7ab9 */ /* 0x000fe20000000800 */
[----:B------:R-:W-:Y:S01]  /*07d0*/  FMUL R0, R0, UR6 ;  /* 0x0000000600007c20 */ /* 0x000fe20008400000 */
[----:B------:R-:W-:Y:S01]  /*07e0*/  R2UR UR18, R6 ;  /* 0x00000000061272ca */ /* 0x000fe200000e0000 */
[----:B------:R-:W-:Y:S01]  /*07f0*/  ULDC UR20, c[0x0][0x154] ;  /* 0x0000550000147ab9 */ /* 0x000fe20000000800 */
[----:B------:R-:W-:Y:S01]  /*0800*/  ISETP.NE.AND.EX P0, PT, RZ, UR17, PT, P0 ;  /* 0x00000011ff007c0c */ /* 0x000fe2000bf05300 */
[----:B------:R0:W1:Y:S01]  /*0810*/  F2I.U32.TRUNC.NTZ R2, R0 ;  /* 0x0000000000027305 */ /* 0x000062000020f000 */
[----:B------:R-:W-:-:S02]  /*0820*/  R2UR UR19, R17 ;  /* 0x00000000111372ca */ /* 0x000fc400000e0000 */
[----:B------:R-:W-:Y:S02]  /*0830*/  R2UR UR8, R6 ;  /* 0x00000000060872ca */ /* 0x000fe400000e0000 */
[----:B------:R-:W-:-:S07]  /*0840*/  R2UR UR9, R17 ;  /* 0x00000000110972ca */ /* 0x000fce00000e0000 */
[----:B0-----:R-:W-:Y:S08]  /*0850*/  @!P0 BRA `(.L_x_5) ;  /* 0x0000000000308947 */ /* 0x001ff00003800000 */
[----:B------:R-:W-:Y:S01]  /*0860*/  R2UR UR8, R6 ;  /* 0x00000000060872ca */ /* 0x000fe200000e0000 */
[----:B------:R-:W-:Y:S01]  /*0870*/  ULDC UR6, c[0x0][0x634] ;  /* 0x00018d0000067ab9 */ /* 0x000fe20000000800 */
[----:B------:R-:W-:-:S11]  /*0880*/  R2UR UR14, R17 ;  /* 0x00000000110e72ca */ /* 0x000fd600000e0000 */
[----:B------:R-:W-:-:S04]  /*0890*/  UIADD3 UR6, UP0, UR8, UR6, URZ ;  /* 0x0000000608067290 */ /* 0x000fc8000ff1e03f */
[----:B------:R-:W-:-:S04]  /*08a0*/  UIADD3.X UR14, URZ, UR14, URZ, UP0, !UPT ;  /* 0x0000000e3f0e7290 */ /* 0x000fc800087fe43f */
[----:B------:R-:W-:-:S04]  /*08b0*/  UIMAD.WIDE.U32 UR8, UR14, UR16, URZ ;  /* 0x000000100e0872a5 */ /* 0x000fc8000f8e003f */
[----:B------:R-:W-:Y:S02]  /*08c0*/  UIMAD.WIDE.U32 UR10, UP0, UR6, UR17, UR8 ;  /* 0x00000011060a72a5 */ /* 0x000fe4000f800008 */
[----:B------:R-:W-:Y:S02]  /*08d0*/  UIMAD.WIDE.U32 UR8, UR6, UR16, URZ ;  /* 0x00000010060872a5 */ /* 0x000fe4000f8e003f */
[----:B------:R-:W-:Y:S02]  /*08e0*/  UIADD3.X UR13, URZ, URZ, URZ, UP0, !UPT ;  /* 0x0000003f3f0d7290 */ /* 0x000fe400087fe43f */
[----:B------:R-:W-:Y:S01]  /*08f0*/  UIADD3 URZ, UP0, UR9, UR10, URZ ;  /* 0x0000000a093f7290 */ /* 0x000fe2000ff1e03f */
[----:B------:R-:W-:-:S03]  /*0900*/  UMOV UR12, UR11 ;  /* 0x0000000b000c7c82 */ /* 0x000fc60008000000 */
[----:B------:R-:W-:-:S12]  /*0910*/  UIMAD.WIDE.U32.X UR8, UR14, UR17, UR12, UP0 ;  /* 0x000000110e0872a5 */ /* 0x000fd800080e040c */
.L_x_5:
[----:B------:R-:W-:Y:S01]  /*0920*/  USHF.R.U64 UR42, UR8, UR15, UR9 ;  /* 0x0000000f082a7299 */ /* 0x000fe20008001209 */
[----:B------:R-:W-:Y:S01]  /*0930*/  I2FP.F32.U32 R0, UR7 ;  /* 0x0000000700007c45 */ /* 0x000fe20008201000 */
[----:B------:R-:W-:Y:S01]  /*0940*/  USHF.R.U32.HI UR5, URZ, UR15, UR9 ;  /* 0x0000000f3f057299 */ /* 0x000fe20008011609 */
[----:B-1----:R-:W-:Y:S01]  /*0950*/  R2UR UR12, R2 ;  /* 0x00000000020c72ca */ /* 0x002fe200000e0000 */
[----:B------:R-:W-:Y:S02]  /*0960*/  UIADD3 UR6, UP0, URZ, -UR42, URZ ;  /* 0x8000002a3f067290 */ /* 0x000fe4000ff1e03f */
[----:B------:R-:W-:Y:S01]  /*0970*/  FMUL R0, R0, UR20 ;  /* 0x0000001400007c20 */ /* 0x000fe20008400000 */
[----:B------:R-:W-:Y:S01]  /*0980*/  ULDC.64 UR8, c[0x0][0x620] ;  /* 0x0001880000087ab9 */ /* 0x000fe20000000a00 */
[----:B------:R-:W-:Y:S01]  /*0990*/  UIADD3.X UR5, URZ, ~UR5, URZ, UP0, !UPT ;  /* 0x800000053f057290 */ /* 0x000fe200087fe43f */
[----:B------:R-:W-:Y:S01]  /*09a0*/  UMOV UR10, UR18 ;  /* 0x00000012000a7c82 */ /* 0x000fe20008000000 */
[----:B------:R-:W-:-:S02]  /*09b0*/  UMOV UR11, UR19 ;  /* 0x00000013000b7c82 */ /* 0x000fc40008000000 */
[----:B------:R-:W-:Y:S01]  /*09c0*/  UIMAD UR5, UR5, UR8, URZ ;  /* 0x00000008050572a4 */ /* 0x000fe2000f8e023f */
[----:B------:R-:W0:Y:S01]  /*09d0*/  F2I.U32.TRUNC.NTZ R0, R0 ;  /* 0x0000000000007305 */ /* 0x000e22000020f000 */
[----:B------:R-:W-:Y:S02]  /*09e0*/  UIMAD.WIDE.U32 UR10, UR6, UR8, UR10 ;  /* 0x00000008060a72a5 */ /* 0x000fe4000f8e000a */
[----:B------:R-:W-:Y:S01]  /*09f0*/  UIMAD UR6, UR6, UR9, UR5 ;  /* 0x00000009060672a4 */ /* 0x000fe2000f8e0205 */
[----:B------:R-:W-:Y:S01]  /*0a00*/  ULDC UR21, c[0x0][0x658] ;  /* 0x0001960000157ab9 */ /* 0x000fe20000000800 */
[----:B------:R-:W-:Y:S02]  /*0a10*/  UMOV UR19, 0xffffffff ;  /* 0xffffffff00137882 */ /* 0x000fe40000000000 */
[----:B------:R-:W-:Y:S01]  /*0a20*/  UIADD3 UR6, UR11, UR6, URZ ;  /* 0x000000060b067290 */ /* 0x000fe2000fffe03f */
[----:B------:R-:W-:Y:S01]  /*0a30*/  ULDC UR15, c[0x0][0x618] ;  /* 0x00018600000f7ab9 */ /* 0x000fe20000000800 */
[----:B------:R-:W-:Y:S01]  /*0a40*/  ULDC.64 UR8, c[0x0][0x640] ;  /* 0x0001900000087ab9 */ /* 0x000fe20000000a00 */
[----:B------:R-:W-:Y:S01]  /*0a50*/  USHF.L.U32 UR11, UR19, UR21, URZ ;  /* 0x00000015130b7299 */ /* 0x000fe2000800063f */
[----:B------:R-:W-:Y:S01]  /*0a60*/  ISETP.NE.U32.AND P0, PT, RZ, UR8, PT ;  /* 0x00000008ff007c0c */ /* 0x000fe2000bf05070 */
[----:B------:R-:W-:-:S02]  /*0a70*/  USHF.R.U64 UR19, UR10, UR15, UR6 ;  /* 0x0000000f0a137299 */ /* 0x000fc40008001206 */
[----:B------:R-:W-:Y:S01]  /*0a80*/  USHF.R.U32.HI UR10, URZ, UR15, UR6 ;  /* 0x0000000f3f0a7299 */ /* 0x000fe20008011606 */
[----:B0-----:R-:W-:Y:S01]  /*0a90*/  R2UR UR14, R0 ;  /* 0x00000000000e72ca */ /* 0x001fe200000e0000 */
[----:B------:R-:W-:Y:S01]  /*0aa0*/  ULDC UR17, c[0x0][0x608] ;  /* 0x0001820000117ab9 */ /* 0x000fe20000000800 */
[----:B------:R-:W-:Y:S01]  /*0ab0*/  ISETP.NE.AND.EX P0, PT, RZ, UR9, PT, P0 ;  /* 0x00000009ff007c0c */ /* 0x000fe2000bf05300 */
[----:B------:R-:W-:Y:S02]  /*0ac0*/  USHF.R.U64 UR23, UR19, UR17, UR10 ;  /* 0x0000001113177299 */ /* 0x000fe4000800120a */
[----:B------:R-:W-:Y:S01]  /*0ad0*/  USHF.R.U32.HI UR10, URZ, UR17, UR10 ;  /* 0x000000113f0a7299 */ /* 0x000fe2000801160a */
[----:B------:R-:W-:Y:S01]  /*0ae0*/  UMOV UR16, 0x1 ;  /* 0x0000000100107882 */ /* 0x000fe20000000000 */
[----:B------:R-:W-:Y:S02]  /*0af0*/  UIADD3 UR12, -UR12, URZ, URZ ;  /* 0x0000003f0c0c7290 */ /* 0x000fe4000fffe13f */
[----:B------:R-:W-:-:S02]  /*0b00*/  USHF.R.U64 UR24, UR23, UR21, UR10 ;  /* 0x0000001517187299 */ /* 0x000fc4000800120a */
[----:B------:R-:W-:Y:S01]  /*0b10*/  USHF.L.U32 UR6, UR16, UR21, URZ ;  /* 0x0000001510067299 */ /* 0x000fe2000800063f */
[----:B------:R-:W-:Y:S01]  /*0b20*/  ULDC UR13, c[0x0][0x144] ;  /* 0x00005100000d7ab9 */ /* 0x000fe20000000800 */
[----:B------:R-:W-:Y:S01]  /*0b30*/  ULDC UR5, c[0x0][0x600] ;  /* 0x0001800000057ab9 */ /* 0x000fe20000000800 */
[----:B------:R-:W-:Y:S02]  /*0b40*/  ULOP3.LUT UR16, URZ, UR11, URZ, 0x33, !UPT ;  /* 0x0000000b3f107292 */ /* 0x000fe4000f8e333f */
[----:B------:R-:W-:Y:S02]  /*0b50*/  USHF.R.U32.HI UR11, URZ, UR21, UR10 ;  /* 0x000000153f0b7299 */ /* 0x000fe4000801160a */
[----:B------:R-:W-:Y:S02]  /*0b60*/  UIADD3 UR18, UR5, -0x1, URZ ;  /* 0xffffffff05127890 */ /* 0x000fe4000fffe03f */
[----:B------:R-:W-:Y:S02]  /*0b70*/  UIADD3 UR20, -UR14, URZ, URZ ;  /* 0x0000003f0e147290 */ /* 0x000fe4000fffe13f */
[----:B------:R-:W-:Y:S01]  /*0b80*/  UIMAD UR4, UR13, UR12, UR4 ;  /* 0x0000000c0d0472a4 */ /* 0x000fe2000f8e0204 */
[----:B------:R-:W-:Y:S01]  /*0b90*/  ULDC UR25, c[0x0][0x148] ;  /* 0x0000520000197ab9 */ /* 0x000fe20000000800 */
[----:B------:R-:W-:Y:S01]  /*0ba0*/  ULDC UR21, c[0x0][0x648] ;  /* 0x0001920000157ab9 */ /* 0x000fe20000000800 */
[----:B------:R-:W-:Y:S01]  /*0bb0*/  ULDC UR22, c[0x0][0x638] ;  /* 0x00018e0000167ab9 */ /* 0x000fe20000000800 */
[----:B------:R-:W-:Y:S01]  /*0bc0*/  UMOV UR10, UR24 ;  /* 0x00000018000a7c82 */ /* 0x000fe20008000000 */
[----:B------:R-:W-:Y:S07]  /*0bd0*/  @!P0 BRA `(.L_x_6) ;  /* 0x0000000000308947 */ /* 0x000fee0003800000 */
[----:B------:R-:W-:Y:S02]  /*0be0*/  ULDC UR14, c[0x0][0x64c] ;  /* 0x00019300000e7ab9 */ /* 0x000fe40000000800 */
        /* <DEDUP_REMOVED lines=8> */
[----:B------:R-:W-:-:S07]  /*0c70*/  UIMAD.WIDE.U32.X UR8, UR17, UR9, UR14, UP0 ;  /* 0x00000009110872a5 */ /* 0x000fce00080e040e */
[----:B------:R-:W-:Y:S01]  /*0c80*/  UMOV UR10, UR8 ;  /* 0x00000008000a7c82 */ /* 0x000fe20008000000 */
[----:B------:R-:W-:-:S05]  /*0c90*/  UMOV UR11, UR9 ;  /* 0x00000009000b7c82 */ /* 0x000fca0008000000 */
.L_x_6:
[----:B------:R-:W-:Y:S01]  /*0ca0*/  UISETP.NE.AND UP0, UPT, UR39, URZ, UPT ;  /* 0x0000003f2700728c */ /* 0x000fe2000bf05270 */
[----:B------:R-:W-:Y:S01]  /*0cb0*/  MOV R0, 0x1 ;  /* 0x0000000100007802 */ /* 0x000fe20000000f00 */
[----:B------:R-:W-:Y:S02]  /*0cc0*/  USHF.R.U64 UR8, UR10, UR21, UR11 ;  /* 0x000000150a087299 */ /* 0x000fe4000800120b */
[----:B------:R-:W-:Y:S02]  /*0cd0*/  ULOP3.LUT UR16, UR23, UR16, URZ, 0xc0, !UPT ;  /* 0x0000001017107292 */ /* 0x000fe4000f8ec03f */
[----:B------:R-:W-:Y:S02]  /*0ce0*/  ULOP3.LUT UR18, UR19, UR18, URZ, 0xc0, !UPT ;  /* 0x0000001213127292 */ /* 0x000fe4000f8ec03f */
[----:B------:R-:W-:-:S03]  /*0cf0*/  UIMAD UR16, UR6, UR8, UR16 ;  /* 0x00000008061072a4 */ /* 0x000fc6000f8e0210 */
[----:B------:R-:W-:Y:S02]  /*0d00*/  @UP0 UIMAD UR4, UR25, UR20, UR7 ;  /* 0x00000014190402a4 */ /* 0x000fe4000f8e0207 */
[----:B------:R-:W-:-:S04]  /*0d10*/  UIADD3 UR7, -UR8, URZ, URZ ;  /* 0x0000003f08077290 */ /* 0x000fc8000fffe13f */
[----:B------:R-:W-:-:S03]  /*0d20*/  UIMAD UR6, UR7, UR22, UR24 ;  /* 0x00000016070672a4 */ /* 0x000fc6000f8e0218 */
[----:B------:R-:W-:Y:S01]  /*0d30*/  ULDC UR7, c[0x0][0x610] ;  /* 0x0001840000077ab9 */ /* 0x000fe20000000800 */
[----:B------:R-:W-:Y:S02]  /*0d40*/  UIMAD UR6, UR6, UR5, UR18 ;  /* 0x00000005060672a4 */ /* 0x000fe4000f8e0212 */
[----:B------:R-:W-:-:S04]  /*0d50*/  UIMAD UR4, UR16, UR7, UR4 ;  /* 0x00000007100472a4 */ /* 0x000fc8000f8e0204 */
[----:B------:R-:W-:Y:S02]  /*0d60*/  USEL UR41, UR6, UR4, !UP0 ;  /* 0x0000000406297287 */ /* 0x000fe4000c000000 */
[----:B------:R-:W-:-:S12]  /*0d70*/  USEL UR40, UR4, UR6, !UP0 ;  /* 0x0000000604287287 */ /* 0x000fd8000c000000 */
.L_x_4:
[----:B------:R-:W-:-:S08]  /*0d80*/  NOP ;  /* 0x0000000000007918 */ /* 0x000fd00000000000 */
[----:B------:R-:W0:Y:S02]  /*0d90*/  USETMAXREG.TRY_ALLOC.CTAPOOL UP0, 0xf0 ;  /* 0x000000f0000079c8 */ /* 0x000e240008000600 */
[----:B0-----:R-:W-:-:S13]  /*0da0*/  PLOP3.LUT P0, PT, PT, PT, UP0, 0x80, 0x0 ;  /* 0x000000000000781c */ /* 0x001fda0003f0f008 */
[----:B------:R-:W-:Y:S05]  /*0db0*/  @!P0 BRA `(.L_x_4) ;  /* 0xfffffffc00f08947 */ /* 0x000fea000383ffff */
[----:B------:R-:W-:Y:S01]  /*0dc0*/  ULDC.64 UR4, c[0x0][0x598] ;  /* 0x0001660000047ab9 */ /* 0x000fe20000000a00 */
[----:B------:R-:W-:Y:S01]  /*0dd0*/  ULDC.64 UR44, c[0x0][0x208] ;  /* 0x00008200002c7ab9 */ /* 0x000fe20000000a00 */
[----:B------:R-:W-:-:S04]  /*0de0*/  ISETP.NE.U32.AND P0, PT, RZ, UR4, PT ;  /* 0x00000004ff007c0c */ /* 0x000fc8000bf05070 */
[----:B------:R-:W-:-:S13]  /*0df0*/  ISETP.NE.AND.EX P0, PT, RZ, UR5, PT, P0 ;  /* 0x00000005ff007c0c */ /* 0x000fda000bf05300 */
[----:B------:R-:W-:Y:S05]  /*0e00*/  @!P0 BRA `(.L_x_7) ;  /* 0x00000000001c8947 */ /* 0x000fea0003800000 */
[----:B------:R-:W0:Y:S02]  /*0e10*/  LDC.64 R2, c[0x0][0x598] ;  /* 0x00016600ff027b82 */ /* 0x000e240000000a00 */
[----:B0-----:R-:W2:Y:S02]  /*0e20*/  LDG.E.64 R2, desc[UR44][R2.64] ;  /* 0x0000002c02027981 */ /* 0x001ea4000c1e1b00 */
[----:B--2---:R-:W-:-:S04]  /*0e30*/  ISETP.NE.U32.AND P0, PT, R2, RZ, PT ;  /* 0x000000ff0200720c */ /* 0x004fc80003f05070 */
[----:B------:R-:W-:-:S13]  /*0e40*/  ISETP.NE.AND.EX P0, PT, R3, RZ, PT, P0 ;  /* 0x000000ff0300720c */ /* 0x000fda0003f05300 */
[----:B------:R-:W-:Y:S05]  /*0e50*/  @!P0 BRA `(.L_x_7) ;  /* 0x0000000000088947 */ /* 0x000fea0003800000 */
[----:B------:R0:W5:Y:S01]  /*0e60*/  LD.E R2, desc[UR44][R2.64] ;  /* 0x0000002c02027980 */ /* 0x000162000c101900 */
[----:B------:R-:W-:Y:S05]  /*0e70*/  BRA `(.L_x_8) ;  /* 0x0000000000247947 */ /* 0x000fea0003800000 */
.L_x_7:
[----:B------:R-:W-:Y:S02]  /*0e80*/  ULDC.64 UR4, c[0x0][0x588] ;  /* 0x0001620000047ab9 */ /* 0x000fe40000000a00 */
[----:B------:R-:W-:-:S04]  /*0e90*/  ISETP.NE.U32.AND P0, PT, RZ, UR4, PT ;  /* 0x00000004ff007c0c */ /* 0x000fc8000bf05070 */
[----:B------:R-:W-:-:S13]  /*0ea0*/  ISETP.NE.AND.EX P0, PT, RZ, UR5, PT, P0 ;  /* 0x00000005ff007c0c */ /* 0x000fda000bf05300 */
[----:B------:R-:W-:Y:S05]  /*0eb0*/  @!P0 BRA `(.L_x_9) ;  /* 0x00000000000c8947 */ /* 0x000fea0003800000 */
[----:B------:R-:W0:Y:S02]  /*0ec0*/  LDC.64 R2, c[0x0][0x588] ;  /* 0x00016200ff027b82 */ /* 0x000e240000000a00 */
[----:B0-----:R1:W5:Y:S01]  /*0ed0*/  LDG.E R2, desc[UR44][R2.64] ;  /* 0x0000002c02027981 */ /* 0x001362000c1e1900 */
[----:B------:R-:W-:Y:S05]  /*0ee0*/  BRA `(.L_x_8) ;  /* 0x0000000000087947 */ /* 0x000fea0003800000 */
.L_x_9:
[----:B------:R-:W-:Y:S02]  /*0ef0*/  ULDC UR4, c[0x0][0x580] ;  /* 0x0001600000047ab9 */ /* 0x000fe40000000800 */
[----:B------:R-:W-:-:S07]  /*0f00*/  IMAD.U32 R2, RZ, RZ, UR4 ;  /* 0x00000004ff027e24 */ /* 0x000fce000f8e00ff */
.L_x_8:
[----:B------:R-:W-:Y:S02]  /*0f10*/  ULDC.64 UR4, c[0x0][0x5a0] ;  /* 0x0001680000047ab9 */ /* 0x000fe40000000a00 */
[----:B------:R-:W-:-:S04]  /*0f20*/  ISETP.NE.U32.AND P0, PT, RZ, UR4, PT ;  /* 0x00000004ff007c0c */ /* 0x000fc8000bf05070 */
[----:B------:R-:W-:-:S13]  /*0f30*/  ISETP.NE.AND.EX P0, PT, RZ, UR5, PT, P0 ;  /* 0x00000005ff007c0c */ /* 0x000fda000bf05300 */
[----:B------:R-:W-:Y:S05]  /*0f40*/  @!P0 BRA `(.L_x_10) ;  /* 0x00000000001c8947 */ /* 0x000fea0003800000 */
[----:B------:R-:W2:Y:S02]  /*0f50*/  LDC.64 R4, c[0x0][0x5a0] ;  /* 0x00016800ff047b82 */ /* 0x000ea40000000a00 */
[----:B--2---:R-:W2:Y:S02]  /*0f60*/  LDG.E.64 R4, desc[UR44][R4.64] ;  /* 0x0000002c04047981 */ /* 0x004ea4000c1e1b00 */
[----:B--2---:R-:W-:-:S04]  /*0f70*/  ISETP.NE.U32.AND P0, PT, R4, RZ, PT ;  /* 0x000000ff0400720c */ /* 0x004fc80003f05070 */
[----:B------:R-:W-:-:S13]  /*0f80*/  ISETP.NE.AND.EX P0, PT, R5, RZ, PT, P0 ;  /* 0x000000ff0500720c */ /* 0x000fda0003f05300 */
[----:B------:R-:W-:Y:S05]  /*0f90*/  @!P0 BRA `(.L_x_10) ;  /* 0x0000000000088947 */ /* 0x000fea0003800000 */
[----:B------:R2:W5:Y:S01]  /*0fa0*/  LD.E R16, desc[UR44][R4.64] ;  /* 0x0000002c04107980 */ /* 0x000562000c101900 */
[----:B------:R-:W-:Y:S05]  /*0fb0*/  BRA `(.L_x_11) ;  /* 0x0000000000247947 */ /* 0x000fea0003800000 */
.L_x_10:
[----:B------:R-:W-:Y:S02]  /*0fc0*/  ULDC.64 UR4, c[0x0][0x590] ;  /* 0x0001640000047ab9 */ /* 0x000fe40000000a00 */
[----:B------:R-:W-:-:S04]  /*0fd0*/  ISETP.NE.U32.AND P0, PT, RZ, UR4, PT ;  /* 0x00000004ff007c0c */ /* 0x000fc8000bf05070 */
[----:B------:R-:W-:-:S13]  /*0fe0*/  ISETP.NE.AND.EX P0, PT, RZ, UR5, PT, P0 ;  /* 0x00000005ff007c0c */ /* 0x000fda000bf05300 */
[----:B------:R-:W-:Y:S05]  /*0ff0*/  @!P0 BRA `(.L_x_12) ;  /* 0x00000000000c8947 */ /* 0x000fea0003800000 */
[----:B------:R-:W2:Y:S02]  /*1000*/  LDC.64 R4, c[0x0][0x590] ;  /* 0x00016400ff047b82 */ /* 0x000ea40000000a00 */
[----:B--2---:R3:W5:Y:S01]  /*1010*/  LDG.E R16, desc[UR44][R4.64] ;  /* 0x0000002c04107981 */ /* 0x004762000c1e1900 */
[----:B------:R-:W-:Y:S05]  /*1020*/  BRA `(.L_x_11) ;  /* 0x0000000000087947 */ /* 0x000fea0003800000 */
.L_x_12:
[----:B------:R-:W-:Y:S02]  /*1030*/  ULDC UR4, c[0x0][0x584] ;  /* 0x0001610000047ab9 */ /* 0x000fe40000000800 */
[----:B------:R-:W-:-:S07]  /*1040*/  IMAD.U32 R16, RZ, RZ, UR4 ;  /* 0x00000004ff107e24 */ /* 0x000fce000f8e00ff */
.L_x_11:
[----:B------:R-:W-:-:S13]  /*1050*/  LOP3.LUT P0, RZ, R0, 0xff, RZ, 0xc0, !PT ;  /* 0x000000ff00ff7812 */ /* 0x000fda000780c0ff */
[----:B------:R-:W-:Y:S05]  /*1060*/  @!P0 EXIT ;  /* 0x000000000000894d */ /* 0x000fea0003800000 */
[----:B------:R-:W-:Y:S01]  /*1070*/  ULDC UR4, c[0x0][0x28c] ;  /* 0x0000a30000047ab9 */ /* 0x000fe20000000800 */
[----:B------:R-:W-:Y:S01]  /*1080*/  UMOV UR36, URZ ;  /* 0x0000003f00247c82 */ /* 0x000fe20008000000 */
[----:B------:R-:W-:Y:S01]  /*1090*/  UIADD3 UR4, UR4, 0x3f, URZ ;  /* 0x0000003f04047890 */ /* 0x000fe2000fffe03f */
[----:B------:R-:W-:-:S03]  /*10a0*/  UMOV UR37, URZ ;  /* 0x0000003f00257c82 */ /* 0x000fc60008000000 */
[----:B------:R-:W-:-:S04]  /*10b0*/  USHF.R.S32.HI UR5, URZ, 0x1f, UR4 ;  /* 0x0000001f3f057899 */ /* 0x000fc80008011404 */
[----:B------:R-:W-:-:S04]  /*10c0*/  ULEA.HI UR5, UR5, UR4, URZ, 0x6 ;  /* 0x0000000405057291 */ /* 0x000fc8000f8f303f */
[----:B------:R-:W-:-:S12]  /*10d0*/  USHF.R.S32.HI UR43, URZ, 0x6, UR5 ;  /* 0x000000063f2b7899 */ /* 0x000fd80008011405 */
.L_x_540:
[----:B------:R-:W4:Y:S01]  /*10e0*/  S2R R0, SR_TID.X ;  /* 0x0000000000007919 */ /* 0x000f220000002100 */
[----:B------:R-:W0:Y:S01]  /*10f0*/  S2UR UR6, SR_CgaCtaId ;  /* 0x00000000000679c3 */ /* 0x000e220000008800 */
[----:B------:R-:W-:Y:S02]  /*1100*/  UMOV UR46, 0x400 ;  /* 0x00000400002e7882 */ /* 0x000fe40000000000 */
[----:B0-----:R-:W-:Y:S01]  /*1110*/  ULEA UR46, UR6, UR46, 0x18 ;  /* 0x0000002e062e7291 */ /* 0x001fe2000f8ec03f */
[----:B----4-:R-:W-:-:S04]  /*1120*/  LOP3.LUT R0, R0, 0x80, RZ, 0xc0, !PT ;  /* 0x0000008000007812 */ /* 0x010fc800078ec0ff */
[----:B------:R-:W-:-:S06]  /*1130*/  SHF.R.U32.HI R0, RZ, 0x7, R0 ;  /* 0x00000007ff007819 */ /* 0x000fcc0000011600 */
[----:B------:R-:W0:Y:S02]  /*1140*/  SHFL.IDX PT, R0, R0, RZ, 0x1f ;  /* 0x00001fff00007589 */ /* 0x000e2400000e0000 */
[----:B0-----:R-:W-:-:S13]  /*1150*/  R2UR UR4, R0 ;  /* 0x00000000000472ca */ /* 0x001fda00000e0000 */
[----:B------:R-:W-:-:S04]  /*1160*/  ULEA.HI UR5, UR4, UR4, URZ, 0x1 ;  /* 0x0000000404057291 */ /* 0x000fc8000f8f083f */
[----:B------:R-:W-:-:S04]  /*1170*/  ULOP3.LUT UR5, UR5, 0x7fffe, URZ, 0xc0, !UPT ;  /* 0x0007fffe05057892 */ /* 0x000fc8000f8ec03f */
[----:B------:R-:W-:-:S03]  /*1180*/  UIADD3 UR5, UR4, -UR5, URZ ;  /* 0x8000000504057290 */ /* 0x000fc6000fffe03f */
[----:B------:R-:W-:Y:S01]  /*1190*/  ULDC UR4, c[0x0][0x28c] ;  /* 0x0000a30000047ab9 */ /* 0x000fe20000000800 */
[----:B------:R-:W-:Y:S01]  /*11a0*/  ULEA UR5, UR5, UR46, 0xd ;  /* 0x0000002e05057291 */ /* 0x000fe2000f8e683f */
[----:B------:R-:W-:-:S03]  /*11b0*/  ISETP.LT.AND P0, PT, RZ, UR4, PT ;  /* 0x00000004ff007c0c */ /* 0x000fc6000bf01270 */
[----:B------:R-:W-:-:S04]  /*11c0*/  UIADD3 UR5, UR5, 0x100, URZ ;  /* 0x0000010005057890 */ /* 0x000fc8000fffe03f */
[----:B------:R-:W-:-:S04]  /*11d0*/  USHF.R.U32.HI UR5, URZ, 0x4, UR5 ;  /* 0x000000043f057899 */ /* 0x000fc80008011605 */
[----:B------:R-:W-:Y:S02]  /*11e0*/  ULOP3.LUT UR47, UR5, 0x3fff, URZ, 0xc0, !UPT ;  /* 0x00003fff052f7892 */ /* 0x000fe4000f8ec03f */
[----:B-123--:R-:W-:Y:S10]  /*11f0*/  @P0 BRA `(.L_x_13) ;  /* 0x0000000000400947 */ /* 0x00eff40003800000 */
[----:B------:R-:W-:Y:S01]  /*1200*/  MOV R0, 0x0 ;  /* 0x0000000000007802 */ /* 0x000fe20000000f00 */
[----:B------:R-:W-:Y:S01]  /*1210*/  ULDC.64 UR4, c[0x4][0x68] ;  /* 0x01001a0000047ab9 */ /* 0x000fe20000000a00 */
[----:B------:R-:W-:Y:S01]  /*1220*/  ULDC.64 UR6, c[0x4][0x8] ;  /* 0x0100020000067ab9 */ /* 0x000fe20000000a00 */
[----:B--23--:R-:W-:Y:S01]  /*1230*/  IMAD.U32 R4, RZ, RZ, UR4 ;  /* 0x00000004ff047e24 */ /* 0x00cfe2000f8e00ff */
[----:B------:R0:W2:Y:S01]  /*1240*/  LDC.64 R14, c[0x4][R0] ;  /* 0x01000000000e7b82 */ /* 0x0000a20000000a00 */
[----:B------:R-:W-:Y:S01]  /*1250*/  MOV R5, UR5 ;  /* 0x0000000500057c02 */ /* 0x000fe20008000f00 */
[----:B------:R-:W-:Y:S01]  /*1260*/  ULDC.64 UR4, c[0x4][0x70] ;  /* 0x01001c0000047ab9 */ /* 0x000fe20000000a00 */
[----:B------:R-:W-:Y:S01]  /*1270*/  IMAD.U32 R10, RZ, RZ, UR6 ;  /* 0x00000006ff0a7e24 */ /* 0x000fe2000f8e00ff */
[----:B------:R-:W-:Y:S01]  /*1280*/  MOV R11, UR7 ;  /* 0x00000007000b7c02 */ /* 0x000fe20008000f00 */
[----:B------:R-:W-:Y:S02]  /*1290*/  IMAD.U32 R6, RZ, RZ, UR4 ;  /* 0x00000004ff067e24 */ /* 0x000fe4000f8e00ff */
[----:B------:R-:W-:-:S02]  /*12a0*/  IMAD.U32 R7, RZ, RZ, UR5 ;  /* 0x00000005ff077e24 */ /* 0x000fc4000f8e00ff */
[----:B------:R-:W-:Y:S02]  /*12b0*/  IMAD.MOV.U32 R8, RZ, RZ, 0x1e1 ;  /* 0x000001e1ff087424 */ /* 0x000fe400078e00ff */
[----:B------:R-:W-:Y:S02]  /*12c0*/  IMAD.MOV.U32 R12, RZ, RZ, 0x1 ;  /* 0x00000001ff0c7424 */ /* 0x000fe400078e00ff */
[----:B0-----:R-:W-:-:S07]  /*12d0*/  IMAD.MOV.U32 R13, RZ, RZ, RZ ;  /* 0x000000ffff0d7224 */ /* 0x001fce00078e00ff */
[----:B------:R-:W-:-:S07]  /*12e0*/  LEPC R20, `(.L_x_13) ;  /* 0x000000001014794e */ /* 0x000fce0000000000 */
[----:B-12--5:R-:W-:Y:S05]  /*12f0*/  CALL.ABS.NOINC R14 ;  /* 0x000000000e007343 */ /* 0x026fea0003c00000 */
.L_x_13:
[----:B------:R-:W-:-:S06]  /*1300*/  ULOP3.LUT UR4, UR38, 0x1, URZ, 0xfc, !UPT ;  /* 0x0000000126047892 */ /* 0x000fcc000f8efc3f */
[----:B------:R-:W-:-:S04]  /*1310*/  MOV R0, UR4 ;  /* 0x0000000400007c02 */ /* 0x000fc80008000f00 */
[----:B------:R-:W-:-:S13]  /*1320*/  ISETP.NE.AND P0, PT, R0, 0x3, PT ;  /* 0x000000030000780c */ /* 0x000fda0003f05270 */
[----:B------:R-:W-:Y:S05]  /*1330*/  @!P0 BRA `(.L_x_14) ;  /* 0x0000000000048947 */ /* 0x000fea0003800000 */
[----:B------:R-:W-:Y:S01]  /*1340*/  BPT.TRAP 0x1 ;  /* 0x000000040000795c */ /* 0x000fe20000300000 */
.L_x_14:
[----:B-1----:R-:W-:Y:S02]  /*1350*/  IMAD.U32 R3, RZ, RZ, UR37 ;  /* 0x00000025ff037e24 */ /* 0x002fe4000f8e00ff */
[----:B------:R-:W-:-:S03]  /*1360*/  IMAD.U32 R0, RZ, RZ, UR36 ;  /* 0x00000024ff007e24 */ /* 0x000fc6000f8e00ff */
[----:B------:R-:W-:Y:S02]  /*1370*/  LEA R3, R3, UR46, 0x3 ;  /* 0x0000002e03037c11 */ /* 0x000fe4000f8e18ff */
[----:B------:R-:W-:-:S04]  /*1380*/  SHF.L.U32 R0, R0, 0x1f, RZ ;  /* 0x0000001f00007819 */ /* 0x000fc800000006ff */
[----:B------:R0:W1:Y:S01]  /*1390*/  SYNCS.PHASECHK.TRANS64.TRYWAIT P1, [R3+URZ], R0 ;  /* 0x00000000030075a7 */ /* 0x000062000802017f */
[----:B------:R-:W-:Y:S05]  /*13a0*/  @!P0 BRA `(.L_x_15) ;  /* 0x0000000000048947 */ /* 0x000fea0003800000 */
[----:B------:R-:W-:Y:S01]  /*13b0*/  BPT.TRAP 0x1 ;  /* 0x000000040000795c */ /* 0x000fe20000300000 */
.L_x_15:
[----:B-1----:R-:W-:Y:S05]  /*13c0*/  @P1 BRA `(.L_x_16) ;  /* 0x0000000000081947 */ /* 0x002fea0003800000 */
[----:B------:R-:W1:Y:S02]  /*13d0*/  SYNCS.PHASECHK.TRANS64.TRYWAIT P1, [R3+URZ], R0 ;  /* 0x00000000030075a7 */ /* 0x000e64000802017f */
[----:B-1----:R-:W-:Y:S05]  /*13e0*/  @!P1 BRA `(.L_x_17) ;  /* 0x0000021800789947 */ /* 0x002fea0003800000 */
.L_x_16:
[----:B------:R-:W-:-:S04]  /*13f0*/  UISETP.LT.AND UP0, UPT, UR43, 0x1, UPT ;  /* 0x000000012b00788c */ /* 0x000fc8000bf01270 */
[----:B------:R-:W-:-:S04]  /*1400*/  USEL UR4, UR43, 0x1, UP0 ;  /* 0x000000012b047887 */ /* 0x000fc80008000000 */
[----:B------:R-:W-:-:S06]  /*1410*/  UIADD3 UR4, UR43, -UR4, URZ ;  /* 0x800000042b047290 */ /* 0x000fcc000fffe03f */
[----:B01----:R-:W-:Y:S01]  /*1420*/  IMAD.U32 R0, RZ, RZ, UR4 ;  /* 0x00000004ff007e24 */ /* 0x003fe2000f8e00ff */
[----:B------:R-:W-:Y:S05]  /*1430*/  WARPSYNC.ALL ;  /* 0x0000000000007948 */ /* 0x000fea0003800000 */
[----:B------:R-:W-:Y:S01]  /*1440*/  ISETP.GE.AND P1, PT, R0, 0x1, PT ;  /* 0x000000010000780c */ /* 0x000fe20003f26270 */
[----:B------:R-:W-:Y:S01]  /*1450*/  UIADD3 UR46, UR46, 0x30100, URZ ;  /* 0x000301002e2e7890 */ /* 0x000fe2000fffe03f */
[----:B------:R-:W-:Y:S01]  /*1460*/  WARPGROUP.ARRIVE ;  /* 0x00000000000079c5 */ /* 0x000fe20000000000 */
[----:B------:R-:W-:Y:S01]  /*1470*/  ULOP3.LUT UR4, UR47, 0x10000, URZ, 0xfc, !UPT ;  /* 0x000100002f047892 */ /* 0x000fe2000f8efc3f */
[----:B------:R-:W-:Y:S01]  /*1480*/  STL [R1+0x2c8], R17 ;  /* 0x0002c81101007387 */ /* 0x000fe20000100800 */
[----:B------:R-:W-:-:S02]  /*1490*/  USHF.R.U32.HI UR46, URZ, 0x4, UR46 ;  /* 0x000000043f2e7899 */ /* 0x000fc4000801162e */
[----:B------:R-:W-:Y:S01]  /*14a0*/  ULEA UR8, UR37, UR4, 0xc ;  /* 0x0000000425087291 */ /* 0x000fe2000f8e603f */
[----:B-----5:R-:W-:Y:S01]  /*14b0*/  STL [R1+0x2c4], R16 ;  /* 0x0002c41001007387 */ /* 0x020fe20000100800 */
[----:B------:R-:W-:Y:S01]  /*14c0*/  ULOP3.LUT UR5, UR46, 0x3fff, URZ, 0xc0, !UPT ;  /* 0x00003fff2e057892 */ /* 0x000fe2000f8ec03f */
[----:B------:R-:W-:Y:S01]  /*14d0*/  UMOV UR9, 0x40000040 ;  /* 0x4000004000097882 */ /* 0x000fe20000000000 */
[----:B------:R-:W-:Y:S02]  /*14e0*/  UMOV UR11, 0x40000040 ;  /* 0x40000040000b7882 */ /* 0x000fe40000000000 */
[----:B------:R-:W-:Y:S01]  /*14f0*/  ULOP3.LUT UR5, UR5, 0x10000, URZ, 0xfc, !UPT ;  /* 0x0001000005057892 */ /* 0x000fe2000f8efc3f */
[----:B------:R0:W-:Y:S01]  /*1500*/  STL [R1+0x2c0], R2 ;  /* 0x0002c00201007387 */ /* 0x0001e20000100800 */
[----:B------:R-:W-:Y:S02]  /*1510*/  UIADD3 UR12, UR8, 0x400, URZ ;  /* 0x00000400080c7890 */ /* 0x000fe4000fffe03f */
[----:B------:R-:W-:Y:S01]  /*1520*/  ULEA UR6, UR37, UR5, 0xc ;  /* 0x0000000525067291 */ /* 0x000fe2000f8e603f */
[----:B------:R1:W-:Y:S01]  /*1530*/  STL [R1+0x2bc], R0 ;  /* 0x0002bc0001007387 */ /* 0x0003e20000100800 */
[----:B------:R-:W-:Y:S01]  /*1540*/  UMOV UR15, UR11 ;  /* 0x0000000b000f7c82 */ /* 0x000fe20008000000 */
[----:B------:R-:W-:-:S04]  /*1550*/  UMOV UR13, 0x40000040 ;  /* 0x40000040000d7882 */ /* 0x000fc80000000000 */
[----:B------:R-:W-:Y:S02]  /*1560*/  UMOV UR10, UR6 ;  /* 0x00000006000a7c82 */ /* 0x000fe40008000000 */
[----:B------:R-:W-:Y:S01]  /*1570*/  HGMMA.64x256x8.F32.TF32 R24, gdesc[UR8], RZ, !UPT, gsb0 ;  /* 0x07e00000081879f0 */ /* 0x000fe2000c0028ff */
[----:B------:R-:W-:Y:S02]  /*1580*/  UMOV UR14, UR10 ;  /* 0x0000000a000e7c82 */ /* 0x000fe40008000000 */
[----:B------:R-:W-:Y:S02]  /*1590*/  WARPGROUP.DEPBAR.LE gsb0, 0x0 ;  /* 0x00008000000079c5 */ /* 0x000fe40000010000 */
[----:B------:R-:W-:Y:S01]  /*15a0*/  STL.64 [R1], R24 ;  /* 0x0000001801007387 */ /* 0x000fe20000100a00 */
[----:B------:R-:W-:Y:S01]  /*15b0*/  MOV R235, R46 ;  /* 0x0000002e00eb7202 */ /* 0x000fe20000000f00 */
[----:B------:R-:W-:Y:S01]  /*15c0*/  IMAD.MOV.U32 R234, RZ, RZ, R47 ;  /* 0x000000ffffea7224 */ /* 0x000fe200078e002f */
[----:B------:R-:W-:Y:S01]  /*15d0*/  MOV R231, R50 ;  /* 0x0000003200e77202 */ /* 0x000fe20000000f00 */
[----:B------:R-:W-:Y:S01]  /*15e0*/  STL.64 [R1+0x8], R26 ;  /* 0x0000081a01007387 */ /* 0x000fe20000100a00 */
[----:B------:R-:W-:Y:S01]  /*15f0*/  IMAD.MOV.U32 R233, RZ, RZ, R48 ;  /* 0x000000ffffe97224 */ /* 0x000fe200078e0030 */
[----:B------:R-:W-:Y:S01]  /*1600*/  MOV R227, R54 ;  /* 0x0000003600e37202 */ /* 0x000fe20000000f00 */
[----:B------:R-:W-:Y:S01]  /*1610*/  IMAD.MOV.U32 R232, RZ, RZ, R49 ;  /* 0x000000ffffe87224 */ /* 0x000fe200078e0031 */
        /* <DEDUP_REMOVED lines=62> */
[----:B0-----:R-:W-:Y:S01]  /*1a00*/  MOV R2, R150 ;  /* 0x0000009600027202 */ /* 0x001fe20000000f00 */
[----:B------:R-:W-:Y:S01]  /*1a10*/  IMAD.MOV.U32 R176, RZ, RZ, R92 ;  /* 0x000000ffffb07224 */ /* 0x000fe200078e005c */
[----:B------:R0:W-:Y:S01]  /*1a20*/  STL.64 [R1+0x50], R44 ;  /* 0x0000502c01007387 */ /* 0x0001e20000100a00 */
[----:B------:R-:W-:-:S02]  /*1a30*/  IMAD.MOV.U32 R177, RZ, RZ, R93 ;  /* 0x000000ffffb17224 */ /* 0x000fc400078e005d */
[----:B------:R-:W-:Y:S01]  /*1a40*/  IMAD.MOV.U32 R179, RZ, RZ, R95 ;  /* 0x000000ffffb37224 */ /* 0x000fe200078e005f */
[----:B------:R-:W-:Y:S01]  /*1a50*/  STL [R1+0xaf0], R162 ;  /* 0x000af0a201007387 */ /* 0x000fe20000100800 */
[----:B------:R-:W-:Y:S02]  /*1a60*/  IMAD.MOV.U32 R180, RZ, RZ, R96 ;  /* 0x000000ffffb47224 */ /* 0x000fe400078e0060 */
[----:B------:R-:W-:Y:S02]  /*1a70*/  IMAD.MOV.U32 R181, RZ, RZ, R97 ;  /* 0x000000ffffb57224 */ /* 0x000fe400078e0061 */
[----:B------:R-:W-:Y:S02]  /*1a80*/  IMAD.MOV.U32 R183, RZ, RZ, R99 ;  /* 0x000000ffffb77224 */ /* 0x000fe400078e0063 */
[----:B------:R-:W-:Y:S02]  /*1a90*/  IMAD.MOV.U32 R184, RZ, RZ, R100 ;  /* 0x000000ffffb87224 */ /* 0x000fe400078e0064 */
[----:B------:R-:W-:-:S02]  /*1aa0*/  IMAD.MOV.U32 R185, RZ, RZ, R101 ;  /* 0x000000ffffb97224 */ /* 0x000fc400078e0065 */
[----:B------:R-:W-:Y:S02]  /*1ab0*/  IMAD.MOV.U32 R187, RZ, RZ, R103 ;  /* 0x000000ffffbb7224 */ /* 0x000fe400078e0067 */
        /* <DEDUP_REMOVED lines=32> */
[----:B--23--:R-:W-:Y:S02]  /*1cc0*/  IMAD.MOV.U32 R5, RZ, RZ, R147 ;  /* 0x000000ffff057224 */ /* 0x00cfe400078e0093 */
[----:B------:R-:W-:Y:S02]  /*1cd0*/  IMAD.MOV.U32 R4, RZ, RZ, R148 ;  /* 0x000000ffff047224 */ /* 0x000fe400078e0094 */
[----:B------:R-:W-:-:S02]  /*1ce0*/  IMAD.MOV.U32 R3, RZ, RZ, R149 ;  /* 0x000000ffff037224 */ /* 0x000fc400078e0095 */
[----:B-1----:R-:W-:Y:S02]  /*1cf0*/  IMAD.MOV.U32 R0, RZ, RZ, R151 ;  /* 0x000000ffff007224 */ /* 0x002fe400078e0097 */
[----:B0-----:R-:W-:-:S06]  /*1d00*/  WARPGROUP.ARRIVE ;  /* 0x00000000000079c5 */ /* 0x001fcc0000000000 */
[----:B------:R-:W-:Y:S03]  /*1d10*/  HGMMA.64x256x8.F32.TF32 R24, gdesc[UR12], RZ, !UPT, gsb0 ;  /* 0x07e000000c1879f0 */ /* 0x000fe6000c0028ff */
[----:B------:R-:W-:Y:S02]  /*1d20*/  WARPGROUP.DEPBAR.LE gsb0, 0x0 ;  /* 0x00008000000079c5 */ /* 0x000fe40000010000 */
[----:B------:R-:W-:Y:S04]  /*1d30*/  STL.64 [R1+0xae8], R150 ;  /* 0x000ae89601007387 */ /* 0x000fe80000100a00 */
        /* <DEDUP_REMOVED lines=20> */
[----:B------:R0:W-:Y:S04]  /*1e80*/  STL.64 [R1+0xa40], R108 ;  /* 0x000a406c01007387 */ /* 0x0001e80000100a00 */
[----:B0-----:R-:W2:Y:S04]  /*1e90*/  LDL.LU R108, [R1] ;  /* 0x00000000016c7983 */ /* 0x001ea80000300800 */
[----:B------:R-:W2:Y:S04]  /*1ea0*/  LDL.LU R109, [R1+0x4] ;  /* 0x00000400016d7983 */ /* 0x000ea80000300800 */
        /* <DEDUP_REMOVED lines=19> */
[----:B------:R-:W2:Y:S01]  /*1fe0*/  LDL.LU R129, [R1+0x54] ;  /* 0x0000540001817983 */ /* 0x000ea20000300800 */
        /* <DEDUP_REMOVED lines=19> */
[----:B------:R-:W-:Y:S01]  /*2120*/  UIADD3 UR12, UR8, 0x2, URZ ;  /* 0x00000002080c7890 */ /* 0x000fe2000fffe03f */
[----:B------:R-:W-:Y:S01]  /*2130*/  IMAD.MOV.U32 R143, RZ, RZ, R222 ;  /* 0x000000ffff8f7224 */ /* 0x000fe200078e00de */
[----:B------:R-:W-:Y:S01]  /*2140*/  UIADD3 UR14, UR6, 0x2, URZ ;  /* 0x00000002060e7890 */ /* 0x000fe2000fffe03f */
[----:B------:R-:W-:Y:S01]  /*2150*/  IMAD.MOV.U32 R145, RZ, RZ, R220 ;  /* 0x000000ffff917224 */ /* 0x000fe200078e00dc */
[----:B------:R-:W-:Y:S01]  /*2160*/  MOV R220, R16 ;  /* 0x0000001000dc7202 */ /* 0x000fe20000000f00 */
[----:B------:R-:W-:Y:S01]  /*2170*/  IMAD.MOV.U32 R146, RZ, RZ, R219 ;  /* 0x000000ffff927224 */ /* 0x000fe200078e00db */
[----:B------:R-:W-:Y:S01]  /*2180*/  UMOV UR13, 0x40000040 ;  /* 0x40000040000d7882 */ /* 0x000fe20000000000 */
[----:B------:R-:W-:Y:S01]  /*2190*/  IMAD.MOV.U32 R147, RZ, RZ, R218 ;  /* 0x000000ffff937224 */ /* 0x000fe200078e00da */
[----:B------:R-:W-:Y:S01]  /*21a0*/  UMOV UR15, 0x40000040 ;  /* 0x40000040000f7882 */ /* 0x000fe20000000000 */
[----:B------:R-:W-:Y:S01]  /*21b0*/  IMAD.MOV.U32 R149, RZ, RZ, R216 ;  /* 0x000000ffff957224 */ /* 0x000fe200078e00d8 */
[----:B------:R-:W-:Y:S01]  /*21c0*/  MOV R216, R20 ;  /* 0x0000001400d87202 */ /* 0x000fe20000000f00 */
        /* <DEDUP_REMOVED lines=19> */
[----:B------:R-:W-:-:S06]  /*2300*/  IMAD.MOV.U32 R235, RZ, RZ, R0 ;  /* 0x000000ffffeb7224 */ /* 0x000fcc00078e0000 */
[----:B--2---:R-:W-:-:S06]  /*2310*/  WARPGROUP.ARRIVE ;  /* 0x00000000000079c5 */ /* 0x004fcc0000000000 */
[----:B------:R-:W-:Y:S03]  /*2320*/  HGMMA.64x256x8.F32.TF32 R108, gdesc[UR12], R108, gsb0 ;  /* 0x07e000000c6c79f0 */ /* 0x000fe6000800286c */
[----:B------:R-:W-:Y:S02]  /*2330*/  WARPGROUP.DEPBAR.LE gsb0, 0x0 ;  /* 0x00008000000079c5 */ /* 0x000fe40000010000 */
[----:B------:R-:W-:Y:S04]  /*2340*/  STL.64 [R1], R108 ;  /* 0x0000006c01007387 */ /* 0x000fe80000100a00 */
        /* <DEDUP_REMOVED lines=63> */
[----:B0-----:R-:W2:Y:S04]  /*2740*/  LDL.LU R162, [R1+0xaf0] ;  /* 0x000af00001a27983 */ /* 0x001ea80000300800 */
[----:B------:R-:W3:Y:S04]  /*2750*/  LDL.LU.64 R150, [R1+0xae8] ;  /* 0x000ae80001967983 */ /* 0x000ee80000300a00 */
        /* <DEDUP_REMOVED lines=20> */
[----:B------:R-:W3:Y:S01]  /*28a0*/  LDL.LU.64 R108, [R1+0xa40] ;  /* 0x000a4000016c7983 */ /* 0x000ee20000300a00 */
[----:B------:R-:W-:Y:S01]  /*28b0*/  UIADD3 UR12, UR8, 0x402, URZ ;  /* 0x00000402080c7890 */ /* 0x000fe2000fffe03f */
[----:B------:R-:W-:Y:S01]  /*28c0*/  UMOV UR13, 0x40000040 ;  /* 0x40000040000d7882 */ /* 0x000fe20000000000 */
[----:B---3--:R-:W-:-:S07]  /*28d0*/  WARPGROUP.ARRIVE ;  /* 0x00000000000079c5 */ /* 0x008fce0000000000 */
[----:B------:R-:W-:Y:S03]  /*28e0*/  HGMMA.64x256x8.F32.TF32 R24, gdesc[UR12], R24, gsb0 ;  /* 0x07e000000c1879f0 */ /* 0x000fe60008002818 */
        /* <DEDUP_REMOVED lines=65> */
[----:B0-----:R-:W3:Y:S04]  /*2d00*/  LDL.LU.64 R24, [R1] ;  /* 0x0000000001187983 */ /* 0x001ee80000300a00 */
        /* <DEDUP_REMOVED lines=63> */
[----:B------:R-:W-:-:S02]  /*3100*/  UIADD3 UR12, UR8, 0x4, URZ ;  /* 0x00000004080c7890 */ /* 0x000fc4000fffe03f */
[----:B------:R-:W-:Y:S01]  /*3110*/  UIADD3 UR14, UR6, 0x4, URZ ;  /* 0x00000004060e7890 */ /* 0x000fe2000fffe03f */
[----:B------:R-:W-:Y:S01]  /*3120*/  UMOV UR13, 0x40000040 ;  /* 0x40000040000d7882 */ /* 0x000fe20000000000 */
[----:B------:R-:W-:Y:S01]  /*3130*/  UMOV UR15, 0x40000040 ;  /* 0x40000040000f7882 */ /* 0x000fe20000000000 */
[----:B---3--:R-:W-:-:S06]  /*3140*/  WARPGROUP.ARRIVE ;  /* 0x00000000000079c5 */ /* 0x008fcc0000000000 */
[----:B------:R-:W-:Y:S03]  /*3150*/  HGMMA.64x256x8.F32.TF32 R24, gdesc[UR12], R24, gsb0 ;  /* 0x07e000000c1879f0 */ /* 0x000fe60008002818 */
        /* <DEDUP_REMOVED lines=41> */
[----:B------:R0:W-:Y:S01]  /*33f0*/  STL.64 [R1+0x50], R44 ;  /* 0x0000502c01007387 */ /* 0x0001e20000100a00 */
[----:B------:R-:W-:Y:S01]  /*3400*/  IMAD.MOV.U32 R208, RZ, RZ, R124 ;  /* 0x000000ffffd07224 */ /* 0x000fe200078e007c */
[----:B------:R-:W-:Y:S01]  /*3410*/  MOV R190, R106 ;  /* 0x0000006a00be7202 */ /* 0x000fe20000000f00 */
[----:B------:R-:W-:Y:S01]  /*3420*/  IMAD.MOV.U32 R209, RZ, RZ, R125 ;  /* 0x000000ffffd17224 */ /* 0x000fe200078e007d */
[----:B------:R-:W3:Y:S01]  /*3430*/  LDL.LU.64 R150, [R1+0xa38] ;  /* 0x000a380001967983 */ /* 0x000ee20000300a00 */
        /* <DEDUP_REMOVED lines=60> */
[----:B------:R-:W-:-:S02]  /*3800*/  IMAD.MOV.U32 R167, RZ, RZ, R83 ;  /* 0x000000ffffa77224 */ /* 0x000fc400078e0053 */
[----:B------:R-:W-:Y:S01]  /*3810*/  IMAD.MOV.U32 R164, RZ, RZ, R80 ;  /* 0x000000ffffa47224 */ /* 0x000fe200078e0050 */
[----:B------:R-:W3:Y:S01]  /*3820*/  LDL.LU.64 R118, [R1+0x9b8] ;  /* 0x0009b80001767983 */ /* 0x000ee20000300a00 */
[----:B------:R-:W-:Y:S02]  /*3830*/  IMAD.MOV.U32 R165, RZ, RZ, R81 ;  /* 0x000000ffffa57224 */ /* 0x000fe400078e0051 */
[----:B------:R-:W-:Y:S01]  /*3840*/  IMAD.MOV.U32 R163, RZ, RZ, R79 ;  /* 0x000000ffffa37224 */ /* 0x000fe200078e004f */
[----:B------:R-:W3:Y:S01]  /*3850*/  LDL.LU.64 R116, [R1+0x9b0] ;  /* 0x0009b00001747983 */ /* 0x000ee20000300a00 */
[----:B------:R-:W-:Y:S02]  /*3860*/  IMAD.MOV.U32 R160, RZ, RZ, R76 ;  /* 0x000000ffffa07224 */ /* 0x000fe400078e004c */
        /* <DEDUP_REMOVED lines=58> */
[----:B0-----:R-:W3:Y:S04]  /*3c10*/  LDL.LU.64 R44, [R1+0x890] ;  /* 0x00089000012c7983 */ /* 0x001ee80000300a00 */
        /* <DEDUP_REMOVED lines=11> */
[----:B------:R-:W-:-:S02]  /*3cd0*/  UMOV UR13, 0x40000040 ;  /* 0x40000040000d7882 */ /* 0x000fc40000000000 */
[----:B--2---:R-:W-:Y:S01]  /*3ce0*/  STL [R1+0x838], R162 ;  /* 0x000838a201007387 */ /* 0x004fe20000100800 */
[----:B---3--:R-:W-:-:S06]  /*3cf0*/  WARPGROUP.ARRIVE ;  /* 0x00000000000079c5 */ /* 0x008fcc0000000000 */
        /* <DEDUP_REMOVED lines=64> */
[----:B------:R-:W-:-:S02]  /*4100*/  IMAD.MOV.U32 R142, RZ, RZ, R223 ;  /* 0x000000ffff8e7224 */ /* 0x000fc400078e00df */
[----:B------:R-:W-:Y:S02]  /*4110*/  IMAD.MOV.U32 R143, RZ, RZ, R222 ;  /* 0x000000ffff8f7224 */ /* 0x000fe400078e00de */
[----:B------:R-:W-:Y:S01]  /*4120*/  IMAD.MOV.U32 R145, RZ, RZ, R220 ;  /* 0x000000ffff917224 */ /* 0x000fe200078e00dc */
[----:B------:R-:W-:Y:S01]  /*4130*/  MOV R220, R16 ;  /* 0x0000001000dc7202 */ /* 0x000fe20000000f00 */
[----:B------:R-:W-:Y:S02]  /*4140*/  IMAD.MOV.U32 R146, RZ, RZ, R219 ;  /* 0x000000ffff927224 */ /* 0x000fe400078e00db */
[----:B------:R-:W-:Y:S02]  /*4150*/  IMAD.MOV.U32 R147, RZ, RZ, R218 ;  /* 0x000000ffff937224 */ /* 0x000fe400078e00da */
        /* <DEDUP_REMOVED lines=21> */
[----:B------:R-:W-:Y:S01]  /*42b0*/  IMAD.MOV.U32 R235, RZ, RZ, R0 ;  /* 0x000000ffffeb7224 */ /* 0x000fe200078e0000 */
[----:B------:R-:W-:Y:S02]  /*42c0*/  UIADD3 UR12, UR8, 0x6, URZ ;  /* 0x00000006080c7890 */ /* 0x000fe4000fffe03f */
[----:B------:R-:W-:Y:S01]  /*42d0*/  UIADD3 UR14, UR6, 0x6, URZ ;  /* 0x00000006060e7890 */ /* 0x000fe2000fffe03f */
[----:B------:R-:W-:Y:S01]  /*42e0*/  UMOV UR13, 0x40000040 ;  /* 0x40000040000d7882 */ /* 0x000fe20000000000 */
[----:B------:R-:W-:Y:S01]  /*42f0*/  UMOV UR15, 0x40000040 ;  /* 0x40000040000f7882 */ /* 0x000fe20000000000 */
        /* <DEDUP_REMOVED lines=236> */
[----:B------:R-:W-:Y:S01]  /*51c0*/  STL.64 [R1+0x30], R36 ;  /* 0x0000302401007387 */ /* 0x000fe20000100a00 */
[----:B------:R-:W-:-:S03]  /*51d0*/  MOV R2, R150 ;  /* 0x0000009600027202 */ /* 0x000fc60000000f00 */
[----:B------:R-:W-:Y:S01]  /*51e0*/  STL.64 [R1+0x38], R38 ;  /* 0x0000382601007387 */ /* 0x000fe20000100a00 */
[----:B------:R-:W-:-:S03]  /*51f0*/  IMAD.MOV.U32 R0, RZ, RZ, R151 ;  /* 0x000000ffff007224 */ /* 0x000fc600078e0097 */
[----:B------:R-:W-:Y:S01]  /*5200*/  STL.64 [R1+0x40], R40 ;  /* 0x0000402801007387 */ /* 0x000fe20000100a00 */
[----:B------:R-:W-:-:S03]  /*5210*/  IMAD.MOV.U32 R4, RZ, RZ, R148 ;  /* 0x000000ffff047224 */ /* 0x000fc600078e0094 */
[----:B------:R-:W-:Y:S01]  /*5220*/  STL.64 [R1+0x48], R42 ;  /* 0x0000482a01007387 */ /* 0x000fe20000100a00 */
[----:B------:R-:W-:Y:S01]  /*5230*/  IMAD.MOV.U32 R3, RZ, RZ, R149 ;  /* 0x000000ffff037224 */ /* 0x000fe200078e0095 */
[----:B------:R-:W-:Y:S02]  /*5240*/  MOV R6, R146 ;  /* 0x0000009200067202 */ /* 0x000fe40000000f00 */
[----:B------:R0:W-:Y:S01]  /*5250*/  STL.64 [R1+0x50], R44 ;  /* 0x0000502c01007387 */ /* 0x0001e20000100a00 */
[----:B------:R-:W-:-:S03]  /*5260*/  IMAD.MOV.U32 R5, RZ, RZ, R147 ;  /* 0x000000ffff057224 */ /* 0x000fc600078e0093 */
[----:B------:R-:W3:Y:S01]  /*5270*/  LDL.LU.64 R150, [R1+0x780] ;  /* 0x0007800001967983 */ /* 0x000ee20000300a00 */
[----:B------:R-:W-:Y:S01]  /*5280*/  IMAD.MOV.U32 R8, RZ, RZ, R144 ;  /* 0x000000ffff087224 */ /* 0x000fe200078e0090 */
[----:B------:R-:W-:Y:S01]  /*5290*/  MOV R10, R142 ;  /* 0x0000008e000a7202 */ /* 0x000fe20000000f00 */
[----:B------:R-:W-:Y:S01]  /*52a0*/  IMAD.MOV.U32 R7, RZ, RZ, R145 ;  /* 0x000000ffff077224 */ /* 0x000fe200078e0091 */
[----:B------:R-:W3:Y:S01]  /*52b0*/  LDL.LU.64 R148, [R1+0x778] ;  /* 0x0007780001947983 */ /* 0x000ee20000300a00 */
        /* <DEDUP_REMOVED lines=744> */
[----:B------:R-:W-:Y:S02]  /*8140*/  IMAD.MOV.U32 R130, RZ, RZ, R17 ;  /* 0x000000ffff827224 */ /* 0x000fe400078e0011 */
[----:B------:R-:W-:Y:S01]  /*8150*/  IMAD.MOV.U32 R131, RZ, RZ, R16 ;  /* 0x000000ffff837224 */ /* 0x000fe200078e0010 */
[----:B------:R-:W-:Y:S01]  /*8160*/  UIADD3 UR12, UR8, 0x806, URZ ;  /* 0x00000806080c7890 */ /* 0x000fe2000fffe03f */
[----:B------:R-:W-:Y:S01]  /*8170*/  IMAD.MOV.U32 R133, RZ, RZ, R0 ;  /* 0x000000ffff857224 */ /* 0x000fe200078e0000 */
[----:B------:R-:W-:Y:S01]  /*8180*/  UIADD3 UR14, UR6, 0x806, URZ ;  /* 0x00000806060e7890 */ /* 0x000fe2000fffe03f */
[----:B------:R-:W-:Y:S01]  /*8190*/  IMAD.MOV.U32 R217, RZ, RZ, R23 ;  /* 0x000000ffffd97224 */ /* 0x000fe200078e0017 */
[----:B------:R-:W-:Y:S01]  /*81a0*/  UMOV UR13, 0x40000040 ;  /* 0x40000040000d7882 */ /* 0x000fe20000000000 */
[----:B------:R-:W-:Y:S01]  /*81b0*/  IMAD.MOV.U32 R218, RZ, RZ, R22 ;  /* 0x000000ffffda7224 */ /* 0x000fe200078e0016 */
[----:B------:R-:W-:Y:S01]  /*81c0*/  UMOV UR15, 0x40000040 ;  /* 0x40000040000f7882 */ /* 0x000fe20000000000 */
[----:B------:R-:W-:Y:S01]  /*81d0*/  IMAD.MOV.U32 R219, RZ, RZ, R21 ;  /* 0x000000ffffdb7224 */ /* 0x000fe200078e0015 */
[----:B------:R0:W5:Y:S01]  /*81e0*/  LDL.LU R17, [R1+0x2c8] ;  /* 0x0002c80001117983 */ /* 0x0001620000300800 */
[----:B------:R-:W-:-:S02]  /*81f0*/  IMAD.MOV.U32 R221, RZ, RZ, R19 ;  /* 0x000000ffffdd7224 */ /* 0x000fc400078e0013 */
[----:B------:R-:W-:Y:S01]  /*8200*/  IMAD.MOV.U32 R222, RZ, RZ, R18 ;  /* 0x000000ffffde7224 */ /* 0x000fe200078e0012 */
[----:B------:R0:W5:Y:S01]  /*8210*/  LDL.LU R16, [R1+0x2c4] ;  /* 0x0002c40001107983 */ /* 0x0001620000300800 */
[----:B------:R-:W-:Y:S02]  /*8220*/  IMAD.MOV.U32 R223, RZ, RZ, R15 ;  /* 0x000000ffffdf7224 */ /* 0x000fe400078e000f */
[----:B------:R-:W-:Y:S01]  /*8230*/  IMAD.MOV.U32 R225, RZ, RZ, R13 ;  /* 0x000000ffffe17224 */ /* 0x000fe200078e000d */
[----:B------:R0:W5:Y:S01]  /*8240*/  LDL.LU R2, [R1+0x2c0] ;  /* 0x0002c00001027983 */ /* 0x0001620000300800 */
[----:B------:R-:W-:Y:S02]  /*8250*/  IMAD.MOV.U32 R226, RZ, RZ, R12 ;  /* 0x000000ffffe27224 */ /* 0x000fe400078e000c */
[----:B------:R-:W-:Y:S01]  /*8260*/  IMAD.MOV.U32 R227, RZ, RZ, R11 ;  /* 0x000000ffffe37224 */ /* 0x000fe200078e000b */
[----:B------:R0:W5:Y:S01]  /*8270*/  LDL.LU R0, [R1+0x2bc] ;  /* 0x0002bc0001007983 */ /* 0x0001620000300800 */
[----:B------:R-:W-:-:S02]  /*8280*/  IMAD.MOV.U32 R229, RZ, RZ, R9 ;  /* 0x000000ffffe57224 */ /* 0x000fc400078e0009 */
[----:B------:R-:W-:Y:S02]  /*8290*/  IMAD.MOV.U32 R230, RZ, RZ, R8 ;  /* 0x000000ffffe67224 */ /* 0x000fe400078e0008 */
[----:B------:R-:W-:Y:S02]  /*82a0*/  IMAD.MOV.U32 R231, RZ, RZ, R7 ;  /* 0x000000ffffe77224 */ /* 0x000fe400078e0007 */
[----:B------:R-:W-:Y:S02]  /*82b0*/  IMAD.MOV.U32 R233, RZ, RZ, R5 ;  /* 0x000000ffffe97224 */ /* 0x000fe400078e0005 */
[----:B------:R-:W-:Y:S02]  /*82c0*/  IMAD.MOV.U32 R234, RZ, RZ, R4 ;  /* 0x000000ffffea7224 */ /* 0x000fe400078e0004 */
        /* <DEDUP_REMOVED lines=68> */
[----:B-1----:R0:W5:Y:S04]  /*8710*/  LDL.LU R162, [R1+0x2b8] ;  /* 0x0002b80001a27983 */ /* 0x0021680000300800 */
[----:B------:R-:W2:Y:S04]  /*8720*/  LDL.LU.64 R150, [R1+0x2b0] ;  /* 0x0002b00001967983 */ /* 0x000ea80000300a00 */
        /* <DEDUP_REMOVED lines=20> */
[----:B------:R-:W2:Y:S01]  /*8870*/  LDL.LU.64 R108, [R1+0x208] ;  /* 0x00020800016c7983 */ /* 0x000ea20000300a00 */
[----:B------:R-:W-:Y:S01]  /*8880*/  UIADD3 UR12, UR8, 0xc06, URZ ;  /* 0x00000c06080c7890 */ /* 0x000fe2000fffe03f */
[----:B------:R-:W-:Y:S01]  /*8890*/  UMOV UR13, 0x40000040 ;  /* 0x40000040000d7882 */ /* 0x000fe20000000000 */
[----:B--2---:R-:W-:-:S07]  /*88a0*/  WARPGROUP.ARRIVE ;  /* 0x00000000000079c5 */ /* 0x004fce0000000000 */
[----:B------:R-:W-:Y:S03]  /*88b0*/  HGMMA.64x256x8.F32.TF32 R24, gdesc[UR12], R24, gsb0 ;  /* 0x07e000000c1879f0 */ /* 0x000fe60008002818 */
[----:B------:R-:W-:Y:S02]  /*88c0*/  WARPGROUP.DEPBAR.LE gsb0, 0x0 ;  /* 0x00008000000079c5 */ /* 0x000fe40000010000 */
[----:B0-----:R-:W-:Y:S05]  /*88d0*/  @!P1 BRA `(.L_x_18) ;  /* 0x0000008000ac9947 */ /* 0x001fea0003800000 */
[----:B------:R-:W-:Y:S02]  /*88e0*/  UIADD3 UR6, UR37, 0x1, URZ ;  /* 0x0000000125067890 */ /* 0x000fe4000fffe03f */
[----:B------:R-:W-:Y:S02]  /*88f0*/  UMOV UR7, UR37 ;  /* 0x0000002500077c82 */ /* 0x000fe40008000000 */
[----:B------:R-:W-:-:S04]  /*8900*/  UISETP.NE.AND UP0, UPT, UR6, 0x3, UPT ;  /* 0x000000030600788c */ /* 0x000fc8000bf05270 */
[----:B------:R-:W-:Y:S02]  /*8910*/  USEL UR9, URZ, 0x1, UP0 ;  /* 0x000000013f097887 */ /* 0x000fe40008000000 */
[----:B------:R-:W-:Y:S02]  /*8920*/  USEL UR6, UR6, URZ, UP0 ;  /* 0x0000003f06067287 */ /* 0x000fe40008000000 */
[----:B------:R-:W-:-:S12]  /*8930*/  ULOP3.LUT UR9, UR36, UR9, URZ, 0x3c, !UPT ;  /* 0x0000000924097292 */ /* 0x000fd8000f8e3c3f */
.L_x_25:
[----:B------:R-:W-:Y:S05]  /*8940*/  @!P0 BRA `(.L_x_19) ;  /* 0x0000000000048947 */ /* 0x000fea0003800000 */
[----:B------:R-:W-:Y:S01]  /*8950*/  BPT.TRAP 0x1 ;  /* 0x000000040000795c */ /* 0x000fe20000300000 */
.L_x_19:
[----:B------:R-:W0:Y:S01]  /*8960*/  S2UR UR10, SR_CgaCtaId ;  /* 0x00000000000a79c3 */ /* 0x000e220000008800 */
[----:B------:R-:W-:Y:S01]  /*8970*/  UMOV UR8, 0x400 ;  /* 0x0000040000087882 */ /* 0x000fe20000000000 */
[----:B------:R-:W-:-:S04]  /*8980*/  MOV R3, UR9 ;  /* 0x0000000900037c02 */ /* 0x000fc80008000f00 */
[----:B------:R-:W-:Y:S01]  /*8990*/  SHF.L.U32 R3, R3, 0x1f, RZ ;  /* 0x0000001f03037819 */ /* 0x000fe200000006ff */
[----:B0-----:R-:W-:-:S04]  /*89a0*/  ULEA UR8, UR10, UR8, 0x18 ;  /* 0x000000080a087291 */ /* 0x001fc8000f8ec03f */
[----:B------:R-:W-:-:S09]  /*89b0*/  ULEA UR10, UR6, UR8, 0x3 ;  /* 0x00000008060a7291 */ /* 0x000fd2000f8e183f */
[----:B------:R0:W1:Y:S01]  /*89c0*/  SYNCS.PHASECHK.TRANS64.TRYWAIT P1, [UR10], R3 ;  /* 0x00000003ff0075a7 */ /* 0x000062000802014a */
[----:B------:R-:W-:Y:S05]  /*89d0*/  @!P0 BRA `(.L_x_20) ;  /* 0x0000000000048947 */ /* 0x000fea0003800000 */
[----:B------:R-:W-:Y:S01]  /*89e0*/  BPT.TRAP 0x1 ;  /* 0x000000040000795c */ /* 0x000fe20000300000 */
.L_x_20:
[----:B-1----:R-:W-:Y:S05]  /*89f0*/  @P1 BRA `(.L_x_21) ;  /* 0x0000000000081947 */ /* 0x002fea0003800000 */
[----:B------:R-:W1:Y:S02]  /*8a00*/  SYNCS.PHASECHK.TRANS64.TRYWAIT P1, [UR10], R3 ;  /* 0x00000003ff0075a7 */ /* 0x000e64000802014a */
[----:B-1----:R-:W-:Y:S05]  /*8a10*/  @!P1 BRA `(.L_x_22) ;  /* 0x000001a400009947 */ /* 0x002fea0003800000 */
.L_x_21:
        /* <DEDUP_REMOVED lines=64> */
[----:B--2---:R-:W2:Y:S04]  /*8e20*/  LDL.LU.64 R24, [R1] ;  /* 0x0000000001187983 */ /* 0x004ea80000300a00 */
        /* <DEDUP_REMOVED lines=63> */
[----:B------:R-:W-:-:S02]  /*9220*/  ULEA UR10, UR6, UR4, 0xc ;  /* 0x00000004060a7291 */ /* 0x000fc4000f8e603f */
[----:B------:R-:W-:Y:S01]  /*9230*/  ULEA UR11, UR6, UR5, 0xc ;  /* 0x00000005060b7291 */ /* 0x000fe2000f8e603f */
[----:B-----5:R-:W-:Y:S01]  /*9240*/  STL [R1+0x2c8], R17 ;  /* 0x0002c81101007387 */ /* 0x020fe20000100800 */
[----:B------:R-:W-:Y:S01]  /*9250*/  UMOV UR13, 0x40000040 ;  /* 0x40000040000d7882 */ /* 0x000fe20000000000 */
[----:B------:R-:W-:Y:S02]  /*9260*/  UMOV UR15, 0x40000040 ;  /* 0x40000040000f7882 */ /* 0x000fe40000000000 */
[----:B------:R-:W-:Y:S01]  /*9270*/  UMOV UR12, UR10 ;  /* 0x0000000a000c7c82 */ /* 0x000fe20008000000 */
[----:B------:R-:W-:Y:S01]  /*9280*/  STL [R1+0x2c4], R16 ;  /* 0x0002c41001007387 */ /* 0x000fe20000100800 */
[----:B------:R-:W-:-:S03]  /*9290*/  UMOV UR14, UR11 ;  /* 0x0000000b000e7c82 */ /* 0x000fc60008000000 */
[----:B------:R3:W-:Y:S04]  /*92a0*/  STL [R1+0x2c0], R2 ;  /* 0x0002c00201007387 */ /* 0x0007e80000100800 */
[----:B------:R4:W-:Y:S01]  /*92b0*/  STL [R1+0x2bc], R0 ;  /* 0x0002bc0001007387 */ /* 0x0009e20000100800 */
[----:B--2---:R-:W-:-:S06]  /*92c0*/  WARPGROUP.ARRIVE ;  /* 0x00000000000079c5 */ /* 0x004fcc0000000000 */
[----:B------:R-:W-:Y:S03]  /*92d0*/  HGMMA.64x256x8.F32.TF32 R24, gdesc[UR12], R24, gsb0 ;  /* 0x07e000000c1879f0 */ /* 0x000fe60008002818 */
[----:B------:R-:W-:Y:S02]  /*92e0*/  WARPGROUP.DEPBAR.LE gsb0, 0x0 ;  /* 0x00008000000079c5 */ /* 0x000fe40000010000 */
[----:B------:R-:W-:Y:S01]  /*92f0*/  STL.64 [R1], R24 ;  /* 0x0000001801007387 */ /* 0x000fe20000100a00 */
[----:B---3--:R-:W-:Y:S01]  /*9300*/  IMAD.MOV.U32 R2, RZ, RZ, R150 ;  /* 0x000000ffff027224 */ /* 0x008fe200078e0096 */
[----:B01----:R-:W-:Y:S01]  /*9310*/  MOV R3, R149 ;  /* 0x0000009500037202 */ /* 0x003fe20000000f00 */
[----:B----4-:R-:W-:Y:S01]  /*9320*/  IMAD.MOV.U32 R0, RZ, RZ, R151 ;  /* 0x000000ffff007224 */ /* 0x010fe200078e0097 */
        /* <DEDUP_REMOVED lines=40> */
[----:B------:R-:W2:Y:S01]  /*95b0*/  LDL.LU.64 R150, [R1+0xcf0] ;  /* 0x000cf00001967983 */ /* 0x000ea20000300a00 */
        /* <DEDUP_REMOVED lines=60> */
[----:B------:R-:W-:-:S02]  /*9980*/  IMAD.MOV.U32 R167, RZ, RZ, R83 ;  /* 0x000000ffffa77224 */ /* 0x000fc400078e0053 */
[----:B------:R-:W-:Y:S01]  /*9990*/  IMAD.MOV.U32 R164, RZ, RZ, R80 ;  /* 0x000000ffffa47224 */ /* 0x000fe200078e0050 */
[----:B------:R-:W2:Y:S01]  /*99a0*/  LDL.LU.64 R118, [R1+0xc70] ;  /* 0x000c700001767983 */ /* 0x000ea20000300a00 */
[----:B------:R-:W-:Y:S02]  /*99b0*/  IMAD.MOV.U32 R213, RZ, RZ, R78 ;  /* 0x000000ffffd57224 */ /* 0x000fe400078e004e */
[----:B------:R-:W-:Y:S01]  /*99c0*/  IMAD.MOV.U32 R163, RZ, RZ, R79 ;  /* 0x000000ffffa37224 */ /* 0x000fe200078e004f */
[----:B------:R-:W2:Y:S01]  /*99d0*/  LDL.LU.64 R116, [R1+0xc68] ;  /* 0x000c680001747983 */ /* 0x000ea20000300a00 */
[----:B------:R-:W-:Y:S02]  /*99e0*/  IMAD.MOV.U32 R160, RZ, RZ, R76 ;  /* 0x000000ffffa07224 */ /* 0x000fe400078e004c */
        /* <DEDUP_REMOVED lines=58> */
[----:B0-----:R-:W2:Y:S04]  /*9d90*/  LDL.LU.64 R44, [R1+0xb48] ;  /* 0x000b4800012c7983 */ /* 0x001ea80000300a00 */
        /* <DEDUP_REMOVED lines=11> */
[----:B------:R-:W-:-:S02]  /*9e50*/  UMOV UR13, 0x40000040 ;  /* 0x40000040000d7882 */ /* 0x000fc40000000000 */
[----:B------:R-:W-:Y:S01]  /*9e60*/  STL [R1+0xaf0], R162 ;  /* 0x000af0a201007387 */ /* 0x000fe20000100800 */
[----:B--2---:R-:W-:-:S06]  /*9e70*/  WARPGROUP.ARRIVE ;  /* 0x00000000000079c5 */ /* 0x004fcc0000000000 */
        /* <DEDUP_REMOVED lines=333> */
[----:B------:R-:W-:-:S03]  /*b350*/  IMAD.MOV.U32 R2, RZ, RZ, R150 ;  /* 0x000000ffff027224 */ /* 0x000fc600078e0096 */
[----:B------:R-:W-:Y:S01]  /*b360*/  STL.64 [R1+0x38], R38 ;  /* 0x0000382601007387 */ /* 0x000fe20000100a00 */
[----:B------:R-:W-:-:S03]  /*b370*/  IMAD.MOV.U32 R0, RZ, RZ, R151 ;  /* 0x000000ffff007224 */ /* 0x000fc600078e0097 */
[----:B------:R-:W-:Y:S01]  /*b380*/  STL.64 [R1+0x40], R40 ;  /* 0x0000402801007387 */ /* 0x000fe20000100a00 */
[----:B------:R-:W-:Y:S01]  /*b390*/  IMAD.MOV.U32 R4, RZ, RZ, R148 ;  /* 0x000000ffff047224 */ /* 0x000fe200078e0094 */
[----:B------:R-:W-:Y:S02]  /*b3a0*/  MOV R3, R149 ;  /* 0x0000009500037202 */ /* 0x000fe40000000f00 */
[----:B------:R-:W-:Y:S01]  /*b3b0*/  STL.64 [R1+0x48], R42 ;  /* 0x0000482a01007387 */ /* 0x000fe20000100a00 */
[----:B------:R-:W-:-:S03]  /*b3c0*/  IMAD.MOV.U32 R6, RZ, RZ, R146 ;  /* 0x000000ffff067224 */ /* 0x000fc600078e0092 */
[----:B------:R0:W-:Y:S01]  /*b3d0*/  STL.64 [R1+0x50], R44 ;  /* 0x0000502c01007387 */ /* 0x0001e20000100a00 */
[----:B------:R-:W-:Y:S01]  /*b3e0*/  IMAD.MOV.U32 R5, RZ, RZ, R147 ;  /* 0x000000ffff057224 */ /* 0x000fe200078e0093 */
[----:B------:R-:W-:Y:S02]  /*b3f0*/  MOV R7, R145 ;  /* 0x0000009100077202 */ /* 0x000fe40000000f00 */
        /* <DEDUP_REMOVED lines=147> */
[----:B------:R-:W-:Y:S02]  /*bd30*/  IMAD.MOV.U32 R235, RZ, RZ, R46 ;  /* 0x000000ffffeb7224 */ /* 0x000fe400078e002e */
[----:B------:R-:W-:Y:S01]  /*bd40*/  IMAD.MOV.U32 R234, RZ, RZ, R47 ;  /* 0x000000ffffea7224 */ /* 0x000fe200078e002f */
        /* <DEDUP_REMOVED lines=1232> */
[----:B------:R-:W-:Y:S01]  /*10a50*/  BPT.TRAP 0x1 ;  /* 0x000000040000795c */ /* 0x000fe20000300000 */
.L_x_23:
[----:B------:R-:W-:Y:S02]  /*10a60*/  UISETP.GT.U32.AND UP0, UPT, UR38, 0x1, UPT ;  /* 0x000000012600788c */ /* 0x000fe4000bf04070 */
[----:B------:R-:W-:-:S04]  /*10a70*/  ULEA UR8, UR7, UR8, 0x3 ;  /* 0x0000000807087291 */ /* 0x000fc8000f8e183f */
[----:B------:R-:W-:Y:S01]  /*10a80*/  UIADD3 UR8, UR8, 0x18, URZ ;  /* 0x0000001808087890 */ /* 0x000fe2000fffe03f */
[----:B------:R-:W-:-:S03]  /*10a90*/  PLOP3.LUT P1, PT, PT, PT, UP0, 0x80, 0x0 ;  /* 0x000000000000781c */ /* 0x000fc60003f2f008 */
[----:B------:R-:W-:-:S09]  /*10aa0*/  UPRMT UR8, URZ, 0x654, UR8 ;  /* 0x000006543f087896 */ /* 0x000fd20008000008 */
[----:B------:R-:W-:Y:S01]  /*10ab0*/  SYNCS.ARRIVE.TRANS64.RED.A1T0 RZ, [UR8], RZ ;  /* 0x000000ffffff79a7 */ /* 0x000fe20008100408 */
[----:B------:R-:W-:Y:S05]  /*10ac0*/  @P1 BRA `(.L_x_24) ;  /* 0x0000000000041947 */ /* 0x000fea0003800000 */
[----:B------:R-:W-:Y:S01]  /*10ad0*/  BPT.TRAP 0x1 ;  /* 0x000000040000795c */ /* 0x000fe20000300000 */
.L_x_24:
[----:B------:R-:W-:Y:S01]  /*10ae0*/  UIADD3 UR6, UR6, 0x1, URZ ;  /* 0x0000000106067890 */ /* 0x000fe2000fffe03f */
[C---:B-----5:R-:W-:Y:S01]  /*10af0*/  ISETP.GT.AND P1, PT, R0.reuse, 0x1, PT ;  /* 0x000000010000780c */ /* 0x060fe20003f24270 */
[----:B------:R-:W-:Y:S01]  /*10b00*/  UIADD3 UR7, UR7, 0x1, URZ ;  /* 0x0000000107077890 */ /* 0x000fe2000fffe03f */
[----:B------:R-:W-:Y:S01]  /*10b10*/  VIADD R0, R0, 0xffffffff ;  /* 0xffffffff00007836 */ /* 0x000fe20000000000 */
[----:B------:R-:W-:Y:S02]  /*10b20*/  UISETP.NE.AND UP0, UPT, UR6, 0x3, UPT ;  /* 0x000000030600788c */ /* 0x000fe4000bf05270 */
[----:B------:R-:W-:Y:S02]  /*10b30*/  UISETP.NE.AND UP1, UPT, UR7, 0x3, UPT ;  /* 0x000000030700788c */ /* 0x000fe4000bf25270 */
[----:B------:R-:W-:Y:S02]  /*10b40*/  USEL UR8, URZ, 0x1, UP0 ;  /* 0x000000013f087887 */ /* 0x000fe40008000000 */
[----:B------:R-:W-:-:S02]  /*10b50*/  USEL UR6, UR6, URZ, UP0 ;  /* 0x0000003f06067287 */ /* 0x000fc40008000000 */
[----:B------:R-:W-:Y:S02]  /*10b60*/  USEL UR7, UR7, URZ, UP1 ;  /* 0x0000003f07077287 */ /* 0x000fe40008800000 */
[----:B------:R-:W-:Y:S01]  /*10b70*/  ULOP3.LUT UR9, UR9, UR8, URZ, 0x3c, !UPT ;  /* 0x0000000809097292 */ /* 0x000fe2000f8e3c3f */
[----:B------:R-:W-:Y:S11]  /*10b80*/  @P1 BRA `(.L_x_25) ;  /* 0xffffff7c006c1947 */ /* 0x000ff6000383ffff */
.L_x_18:
[----:B-----5:R-:W0:Y:S02]  /*10b90*/  LDC R0, c[0x0][0x28c] ;  /* 0x0000a300ff007b82 */ /* 0x020e240000000800 */
[----:B0-----:R-:W-:-:S13]  /*10ba0*/  ISETP.GE.AND P1, PT, R0, 0x1, PT ;  /* 0x000000010000780c */ /* 0x001fda0003f26270 */
[----:B------:R-:W-:Y:S05]  /*10bb0*/  @!P1 BRA `(.L_x_26) ;  /* 0x00000000004c9947 */ /* 0x000fea0003800000 */
[----:B------:R-:W-:Y:S05]  /*10bc0*/  @!P0 BRA `(.L_x_27) ;  /* 0x0000000000048947 */ /* 0x000fea0003800000 */
[----:B------:R-:W-:Y:S01]  /*10bd0*/  BPT.TRAP 0x1 ;  /* 0x000000040000795c */ /* 0x000fe20000300000 */
.L_x_27:
[----:B------:R-:W0:Y:S01]  /*10be0*/  S2UR UR7, SR_CgaCtaId ;  /* 0x00000000000779c3 */ /* 0x000e220000008800 */
[----:B------:R-:W-:-:S04]  /*10bf0*/  UISETP.LT.AND UP0, UPT, UR43, 0x1, UPT ;  /* 0x000000012b00788c */ /* 0x000fc8000bf01270 */
[----:B------:R-:W-:Y:S02]  /*10c00*/  USEL UR6, UR43, 0x1, UP0 ;  /* 0x000000012b067887 */ /* 0x000fe40008000000 */
[----:B------:R-:W-:Y:S02]  /*10c10*/  UISETP.GT.U32.AND UP0, UPT, UR38, 0x1, UPT ;  /* 0x000000012600788c */ /* 0x000fe4000bf04070 */
[----:B------:R-:W-:-:S04]  /*10c20*/  UIADD3 UR6, UR37, UR43, -UR6 ;  /* 0x0000002b25067290 */ /* 0x000fc8000fffe806 */
[----:B------:R-:W-:Y:S01]  /*10c30*/  UIMAD.WIDE.U32 UR4, UR6, -0x55555555, URZ ;  /* 0xaaaaaaab060478a5 */ /* 0x000fe2000f8e003f */
[----:B------:R-:W-:-:S03]  /*10c40*/  PLOP3.LUT P0, PT, PT, PT, UP0, 0x80, 0x0 ;  /* 0x000000000000781c */ /* 0x000fc60003f0f008 */
[----:B------:R-:W-:-:S03]  /*10c50*/  USHF.R.U32.HI UR4, URZ, 0x1, UR5 ;  /* 0x000000013f047899 */ /* 0x000fc60008011605 */
[----:B------:R-:W-:Y:S01]  /*10c60*/  UMOV UR5, 0x400 ;  /* 0x0000040000057882 */ /* 0x000fe20000000000 */
[----:B------:R-:W-:Y:S02]  /*10c70*/  UIMAD UR6, UR4, -0x3, UR6 ;  /* 0xfffffffd040678a4 */ /* 0x000fe4000f8e0206 */
[----:B0-----:R-:W-:-:S04]  /*10c80*/  ULEA UR5, UR7, UR5, 0x18 ;  /* 0x0000000507057291 */ /* 0x001fc8000f8ec03f */
[----:B------:R-:W-:-:S04]  /*10c90*/  ULEA UR6, UR6, UR5, 0x3 ;  /* 0x0000000506067291 */ /* 0x000fc8000f8e183f */
[----:B------:R-:W-:-:S04]  /*10ca0*/  UIADD3 UR6, UR6, 0x18, URZ ;  /* 0x0000001806067890 */ /* 0x000fc8000fffe03f */
[----:B------:R-:W-:-:S09]  /*10cb0*/  UPRMT UR6, URZ, 0x654, UR6 ;  /* 0x000006543f067896 */ /* 0x000fd20008000006 */
[----:B------:R-:W-:Y:S01]  /*10cc0*/  SYNCS.ARRIVE.TRANS64.RED.A1T0 RZ, [UR6], RZ ;  /* 0x000000ffffff79a7 */ /* 0x000fe20008100406 */
[----:B------:R-:W-:Y:S05]  /*10cd0*/  @P0 BRA `(.L_x_26) ;  /* 0x0000000000040947 */ /* 0x000fea0003800000 */
[----:B------:R-:W-:Y:S01]  /*10ce0*/  BPT.TRAP 0x1 ;  /* 0x000000040000795c */ /* 0x000fe20000300000 */
.L_x_26:
[----:B------:R-:W0:Y:S01]  /*10cf0*/  S2R R8, SR_TID.X ;  /* 0x0000000000087919 */ /* 0x000e220000002100 */
[----:B------:R-:W-:Y:S01]  /*10d00*/  MOV R19, 0x6540 ;  /* 0x0000654000137802 */ /* 0x000fe20000000f00 */
[----:B------:R-:W-:Y:S01]  /*10d10*/  USHF.R.S32.HI UR10, URZ, 0x1f, UR42 ;  /* 0x0000001f3f0a7899 */ /* 0x000fe2000801142a */
[----:B------:R-:W-:Y:S01]  /*10d20*/  LOP3.LUT R4, R162, 0x1, RZ, 0xc0, !PT ;  /* 0x00000001a2047812 */ /* 0x000fe200078ec0ff */
[----:B------:R-:W-:Y:S01]  /*10d30*/  ULDC.64 UR8, c[0x0][0x5d0] ;  /* 0x0001740000087ab9 */ /* 0x000fe20000000a00 */
[----:B------:R-:W-:Y:S01]  /*10d40*/  UIMAD.WIDE UR6, UR40, 0x100, URZ ;  /* 0x00000100280678a5 */ /* 0x000fe2000f8e023f */
[----:B------:R-:W-:Y:S01]  /*10d50*/  IMAD.U32 R6, RZ, RZ, UR8 ;  /* 0x00000008ff067e24 */ /* 0x000fe2000f8e00ff */
[----:B------:R-:W-:Y:S01]  /*10d60*/  UIMAD UR4, UR10, UR8, URZ ;  /* 0x000000080a0472a4 */ /* 0x000fe2000f8e023f */
[----:B------:R-:W-:Y:S01]  /*10d70*/  IMAD.SHL.U32 R3, R4, 0x40, RZ ;  /* 0x0000004004037824 */ /* 0x000fe200078e00ff */
[----:B------:R-:W-:Y:S02]  /*10d80*/  USHF.L.U32 UR40, UR40, 0x8, URZ ;  /* 0x0000000828287899 */ /* 0x000fe4000800063f */
[----:B------:R-:W-:Y:S01]  /*10d90*/  UIMAD UR4, UR42, UR9, UR4 ;  /* 0x000000092a0472a4 */ /* 0x000fe2000f8e0204 */
[----:B------:R-:W-:Y:S01]  /*10da0*/  ULDC UR8, c[0x0][0x284] ;  /* 0x0000a10000087ab9 */ /* 0x000fe20000000800 */
[----:B------:R-:W-:Y:S01]  /*10db0*/  UIADD3 UR37, UR43, UR37, URZ ;  /* 0x000000252b257290 */ /* 0x000fe2000fffe03f */
[----:B------:R-:W-:Y:S01]  /*10dc0*/  IMAD.U32 R158, RZ, RZ, UR8 ;  /* 0x00000008ff9e7e24 */ /* 0x000fe2000f8e00ff */
[----:B------:R-:W-:-:S02]  /*10dd0*/  UISETP.GE.U32.AND UP2, UPT, UR43, 0x3, UPT ;  /* 0x000000032b00788c */ /* 0x000fc4000bf46070 */
[----:B------:R-:W-:-:S04]  /*10de0*/  UISETP.GT.U32.AND UP1, UPT, UR37, 0x2, UPT ;  /* 0x000000022500788c */ /* 0x000fc8000bf24070 */
[----:B------:R-:W-:Y:S01]  /*10df0*/  UISETP.LT.U32.AND UP1, UPT, UR43, 0x3, UP1 ;  /* 0x000000032b00788c */ /* 0x000fe20008f21070 */
[C---:B0-----:R-:W-:Y:S01]  /*10e00*/  IMAD.SHL.U32 R18, R8.reuse, 0x2, RZ ;  /* 0x0000000208127824 */ /* 0x041fe200078e00ff */
[----:B------:R-:W-:Y:S02]  /*10e10*/  SHF.R.U32.HI R0, RZ, 0x2, R8 ;  /* 0x00000002ff007819 */ /* 0x000fe40000011608 */
[----:B------:R-:W-:Y:S02]  /*10e20*/  LOP3.LUT R5, R8, 0x60, RZ, 0xc0, !PT ;  /* 0x0000006008057812 */ /* 0x000fe400078ec0ff */
[----:B------:R-:W-:Y:S02]  /*10e30*/  LOP3.LUT R18, R18, 0x6, RZ, 0xc0, !PT ;  /* 0x0000000612127812 */ /* 0x000fe400078ec0ff */
[----:B------:R-:W-:Y:S02]  /*10e40*/  LOP3.LUT R0, R0, 0x7, RZ, 0xc0, !PT ;  /* 0x0000000700007812 */ /* 0x000fe400078ec0ff */
[----:B------:R-:W-:Y:S01]  /*10e50*/  PRMT R18, R18, R19, UR41 ;  /* 0x0000002912127e16 */ /* 0x000fe20008000013 */
[----:B------:R-:W-:Y:S01]  /*10e60*/  USHF.L.U32 UR41, UR41, 0x8, URZ ;  /* 0x0000000829297899 */ /* 0x000fe2000800063f */
[----:B------:R-:W-:-:S02]  /*10e70*/  SHF.R.U32.HI R5, RZ, 0x1, R5 ;  /* 0x00000001ff057819 */ /* 0x000fc40000011605 */
[----:B------:R-:W-:Y:S02]  /*10e80*/  SHF.R.S32.HI R19, RZ, 0x1f, R18 ;  /* 0x0000001fff137819 */ /* 0x000fe40000011412 */
[--C-:B------:R-:W-:Y:S02]  /*10e90*/  LOP3.LUT R3, R3, 0x40, R0.reuse, 0xe2, !PT ;  /* 0x0000004003037812 */ /* 0x100fe400078ee200 */
[----:B------:R-:W-:Y:S01]  /*10ea0*/  IADD3 R0, RZ, -R5, -R0 ;  /* 0x80000005ff007210 */ /* 0x000fe20007ffe800 */
[----:B------:R-:W-:Y:S01]  /*10eb0*/  IMAD.WIDE.U32 R6, R6, UR42, R18 ;  /* 0x0000002a06067c25 */ /* 0x000fe2000f8e0012 */
[----:B------:R-:W-:-:S03]  /*10ec0*/  LOP3.LUT R3, R3, UR6, R5, 0xfe, !PT ;  /* 0x0000000603037c12 */ /* 0x000fc6000f8efe05 */
[----:B------:R-:W-:Y:S01]  /*10ed0*/  VIADD R7, R7, UR4 ;  /* 0x0000000407077c36 */ /* 0x000fe20008000000 */
[----:B------:R-:W-:Y:S01]  /*10ee0*/  ULDC UR4, c[0x0][0x288] ;  /* 0x0000a20000047ab9 */ /* 0x000fe20000000800 */
[----:B------:R-:W-:Y:S01]  /*10ef0*/  IMAD R0, R4, -0x40, R0 ;  /* 0xffffffc004007824 */ /* 0x000fe200078e0200 */
[----:B------:R-:W-:Y:S01]  /*10f00*/  UISETP.GE.AND UP0, UPT, UR41, UR4, UPT ;  /* 0x000000042900728c */ /* 0x000fe2000bf06270 */
[----:B------:R-:W-:-:S03]  /*10f10*/  MOV R4, 0xfffffffe ;  /* 0xfffffffe00047802 */ /* 0x000fc60000000f00 */
[----:B------:R-:W-:Y:S02]  /*10f20*/  UISETP.GE.OR UP0, UPT, UR40, UR8, UP0 ;  /* 0x000000082800728c */ /* 0x000fe40008706670 */
[----:B------:R-:W-:Y:S01]  /*10f30*/  IADD3 R158, R158, -UR40, R0 ;  /* 0x800000289e9e7c10 */ /* 0x000fe2000fffe000 */
[----:B------:R-:W-:Y:S01]  /*10f40*/  USEL UR8, URZ, 0x1, !UP1 ;  /* 0x000000013f087887 */ /* 0x000fe2000c800000 */
[----:B------:R-:W-:Y:S01]  /*10f50*/  LOP3.LUT R0, R8, 0x3, RZ, 0xc0, !PT ;  /* 0x0000000308007812 */ /* 0x000fe200078ec0ff */
[----:B------:R-:W-:Y:S01]  /*10f60*/  UMOV UR40, 0xffffffff ;  /* 0xffffffff00287882 */ /* 0x000fe20000000000 */
[----:B------:R-:W-:Y:S01]  /*10f70*/  PLOP3.LUT P0, PT, PT, PT, UP0, 0x80, 0x0 ;  /* 0x000000000000781c */ /* 0x000fe20003f0f008 */
[----:B------:R-:W-:Y:S02]  /*10f80*/  ULOP3.LUT UR36, UR36, UR8, URZ, 0x3c, !UPT ;  /* 0x0000000824247292 */ /* 0x000fe4000f8e3c3f */
[----:B------:R-:W-:Y:S01]  /*10f90*/  IMAD R0, R0, R4, UR4 ;  /* 0x0000000400007e24 */ /* 0x000fe2000f8e0204 */
[----:B------:R-:W-:-:S03]  /*10fa0*/  UIMAD.WIDE.U32 UR4, UR37, -0x55555555, URZ ;  /* 0xaaaaaaab250478a5 */ /* 0x000fc6000f8e003f */
[----:B------:R-:W-:Y:S01]  /*10fb0*/  VIADD R0, R0, -UR41 ;  /* 0x8000002900007c36 */ /* 0x000fe20008000000 */
[----:B------:R-:W-:-:S04]  /*10fc0*/  USHF.R.U32.HI UR4, URZ, 0x1, UR5 ;  /* 0x000000013f047899 */ /* 0x000fc80008011605 */
[----:B------:R-:W-:Y:S02]  /*10fd0*/  UIMAD UR37, UR4, -0x3, UR37 ;  /* 0xfffffffd042578a4 */ /* 0x000fe4000f8e0225 */
[----:B------:R-:W-:Y:S01]  /*10fe0*/  @UP2 ULOP3.LUT UR36, UR36, 0x1, UR4, 0x78, !UPT ;  /* 0x0000000124242892 */ /* 0x000fe2000f8e7804 */
[----:B------:R-:W-:Y:S11]  /*10ff0*/  @P0 BRA `(.L_x_28) ;  /* 0x000000fc00a80947 */ /* 0x000ff60003800000 */
[----:B------:R-:W-:Y:S01]  /*11000*/  FSETP.NEU.AND P0, PT, R16, RZ, PT ;  /* 0x000000ff1000720b */ /* 0x000fe20003f0d000 */
[----:B------:R-:W-:Y:S01]  /*11010*/  ULDC.64 UR8, c[0x0][0x5c8] ;  /* 0x0001720000087ab9 */ /* 0x000fe20000000a00 */
[----:B------:R-:W-:Y:S01]  /*11020*/  ISETP.GT.AND P3, PT, R158, RZ, PT ;  /* 0x000000ff9e00720c */ /* 0x000fe20003f64270 */
[----:B------:R-:W-:Y:S01]  /*11030*/  UIMAD UR4, UR7, UR8, URZ ;  /* 0x00000008070472a4 */ /* 0x000fe2000f8e023f */
[----:B------:R-:W-:Y:S01]  /*11040*/  IMAD.U32 R10, RZ, RZ, UR9 ;  /* 0x00000009ff0a7e24 */ /* 0x000fe2000f8e00ff */
[----:B------:R-:W-:Y:S01]  /*11050*/  BSSY B0, `(.L_x_28) ;  /* 0x0000fe4000007945 */ /* 0x000fe20003800000 */
[----:B------:R-:W-:Y:S01]  /*11060*/  IMAD.WIDE.U32 R6, R3, UR8, R6 ;  /* 0x0000000803067c25 */ /* 0x000fe2000f8e0006 */
[----:B------:R-:W-:-:S03]  /*11070*/  ISETP.GT.AND P1, PT, R0, RZ, P3 ;  /* 0x000000ff0000720c */ /* 0x000fc60001f24270 */
[----:B------:R-:W-:-:S04]  /*11080*/  IMAD R10, R3, R10, UR4 ;  /* 0x00000004030a7e24 */ /* 0x000fc8000f8e020a */
[----:B------:R-:W-:Y:S01]  /*11090*/  IMAD.IADD R10, R7, 0x1, R10 ;  /* 0x00000001070a7824 */ /* 0x000fe200078e020a */
[----:B------:R-:W-:Y:S06]  /*110a0*/  @!P0 BRA `(.L_x_29) ;  /* 0x000000ac00448947 */ /* 0x000fec0003800000 */
[----:B------:R-:W0:Y:S01]  /*110b0*/  LDC.64 R22, c[0x0][0x5b8] ;  /* 0x00016e00ff167b82 */ /* 0x000e220000000a00 */
[----:B------:R-:W2:Y:S01]  /*110c0*/  LDL.LU R11, [R1] ;  /* 0x00000000010b7983 */ /* 0x000ea20000300800 */
[----:B------:R-:W-:-:S06]  /*110d0*/  ULDC.64 UR4, c[0x0][0x5c0] ;  /* 0x0001700000047ab9 */ /* 0x000fcc0000000a00 */
[----:B------:R-:W1:Y:S08]  /*110e0*/  LDC.64 R14, c[0x0][0x5b0] ;  /* 0x00016c00ff0e7b82 */ /* 0x000e700000000a00 */
[----:B------:R-:W3:Y:S01]  /*110f0*/  LDC.64 R12, c[0x0][0x5a8] ;  /* 0x00016a00ff0c7b82 */ /* 0x000ee20000000a00 */
[C---:B0-----:R-:W-:Y:S02]  /*11100*/  IMAD R159, R22.reuse, UR10, RZ ;  /* 0x0000000a169f7c24 */ /* 0x041fe4000f8e02ff */
[----:B------:R-:W-:-:S04]  /*11110*/  IMAD.WIDE.U32 R152, R22, UR42, R18 ;  /* 0x0000002a16987c25 */ /* 0x000fc8000f8e0012 */
[----:B------:R-:W-:Y:S02]  /*11120*/  IMAD R159, R23, UR42, R159 ;  /* 0x0000002a179f7c24 */ /* 0x000fe4000f8e029f */
[----:B-1----:R-:W-:Y:S02]  /*11130*/  IMAD R156, R14, UR7, RZ ;  /* 0x000000070e9c7c24 */ /* 0x002fe4000f8e02ff */
[----:B------:R-:W-:Y:S01]  /*11140*/  IMAD.MOV.U32 R20, RZ, RZ, R152 ;  /* 0x000000ffff147224 */ /* 0x000fe200078e0098 */
[----:B------:R-:W-:Y:S01]  /*11150*/  IADD3 R21, R153, R159, RZ ;  /* 0x0000009f99157210 */ /* 0x000fe20007ffe0ff */
[C---:B------:R-:W-:Y:S02]  /*11160*/  IMAD R156, R3.reuse, R15, R156 ;  /* 0x0000000f039c7224 */ /* 0x040fe400078e029c */
[----:B------:R-:W-:-:S04]  /*11170*/  IMAD.WIDE.U32 R4, R3, R14, R20 ;  /* 0x0000000e03047225 */ /* 0x000fc800078e0014 */
[----:B------:R-:W-:Y:S01]  /*11180*/  IMAD.IADD R5, R5, 0x1, R156 ;  /* 0x0000000105057824 */ /* 0x000fe200078e029c */
[----:B---3--:R-:W-:-:S04]  /*11190*/  LEA R8, P0, R4, R12, 0x2 ;  /* 0x0000000c04087211 */ /* 0x008fc800078010ff */
[----:B------:R-:W-:-:S05]  /*111a0*/  LEA.HI.X R9, R4, R13, R5, 0x2, P0 ;  /* 0x0000000d04097211 */ /* 0x000fca00000f1405 */
[----:B------:R-:W3:Y:S01]  /*111b0*/  @P1 LDG.E.LTC128B R23, desc[UR44][R8.64] ;  /* 0x0000002c08171981 */ /* 0x000ee2000c1e1920 */
[C---:B------:R-:W-:Y:S01]  /*111c0*/  LEA R4, P0, R6.reuse, UR4, 0x2 ;  /* 0x0000000406047c11 */ /* 0x040fe2000f8010ff */
[----:B------:R-:W-:Y:S03]  /*111d0*/  BSSY B1, `(.L_x_30) ;  /* 0x0000010000017945 */ /* 0x000fe60003800000 */
[----:B------:R-:W-:Y:S02]  /*111e0*/  LEA.HI.X R5, R6, UR5, R10, 0x2, P0 ;  /* 0x0000000506057c11 */ /* 0x000fe400080f140a */
[----:B---3--:R-:W-:-:S05]  /*111f0*/  LOP3.LUT R7, R23, 0xffffe000, RZ, 0xc0, !PT ;  /* 0xffffe00017077812 */ /* 0x008fca00078ec0ff */
[----:B------:R-:W-:-:S04]  /*11200*/  FMUL R7, R7, R16 ;  /* 0x0000001007077220 */ /* 0x000fc80000400000 */
[----:B--2---:R-:W-:-:S05]  /*11210*/  FFMA R7, R11, R2, R7 ;  /* 0x000000020b077223 */ /* 0x004fca0000000007 */
[----:B------:R-:W-:-:S05]  /*11220*/  F2FP.TF32.F32.PACK_B R7, R7 ;  /* 0x00000007ff07723e */ /* 0x000fca00024050ff */
[----:B------:R0:W-:Y:S02]  /*11230*/  @P1 STG.E desc[UR44][R4.64], R7 ;  /* 0x0000000704001986 */ /* 0x0001e4000c10192c */
[----:B0-----:R-:W-:-:S04]  /*11240*/  IMAD.WIDE.U32 R6, R3, R14, R18 ;  /* 0x0000000e03067225 */ /* 0x001fc800078e0012 */
[----:B------:R-:W-:Y:S02]  /*11250*/  IMAD.IADD R7, R156, 0x1, R7 ;  /* 0x000000019c077824 */ /* 0x000fe400078e0207 */
[----:B------:R-:W-:-:S05]  /*11260*/  IMAD.WIDE.U32 R6, R22, UR42, R6 ;  /* 0x0000002a16067c25 */ /* 0x000fca000f8e0006 */
[----:B------:R-:W-:Y:S02]  /*11270*/  IADD3 R7, R159, R7, RZ ;  /* 0x000000079f077210 */ /* 0x000fe40007ffe0ff */
[----:B------:R-:W-:-:S04]  /*11280*/  LEA R10, P0, R6, R12, 0x2 ;  /* 0x0000000c060a7211 */ /* 0x000fc800078010ff */
[----:B------:R-:W-:Y:S02]  /*11290*/  LEA.HI.X R11, R6, R13, R7, 0x2, P0 ;  /* 0x0000000d060b7211 */ /* 0x000fe400000f1407 */
[----:B------:R-:W-:-:S13]  /*112a0*/  ISETP.GT.AND P0, PT, R0, 0x1, P3 ;  /* 0x000000010000780c */ /* 0x000fda0001f04270 */
[----:B------:R-:W-:Y:S05]  /*112b0*/  @!P0 BRA `(.L_x_31) ;  /* 0x0000000000048947 */ /* 0x000fea0003800000 */
[----:B------:R0:W5:Y:S02]  /*112c0*/  LDG.E.LTC128B R23, desc[UR44][R10.64+0x4] ;  /* 0x0000042c0a177981 */ /* 0x000164000c1e1920 */
.L_x_31:
[----:B------:R-:W-:Y:S05]  /*112d0*/  BSYNC B1 ;  /* 0x0000000000017941 */ /* 0x000fea0003800000 */
.L_x_30:
[----:B------:R-:W2:Y:S01]  /*112e0*/  LDL.LU R7, [R1+0x4] ;  /* 0x0000040001077983 */ /* 0x000ea20000300800 */
[----:B-----5:R-:W-:Y:S01]  /*112f0*/  LOP3.LUT R6, R23, 0xffffe000, RZ, 0xc0, !PT ;  /* 0xffffe00017067812 */ /* 0x020fe200078ec0ff */
[C---:B------:R-:W-:Y:S01]  /*11300*/  IMAD.SHL.U32 R154, R14.reuse, 0x8, RZ ;  /* 0x000000080e9a7824 */ /* 0x040fe200078e00ff */
[----:B------:R-:W-:Y:S01]  /*11310*/  SHF.L.U64.HI R155, R14, 0x3, R15 ;  /* 0x000000030e9b7819 */ /* 0x000fe2000001020f */
[----:B------:R-:W3:Y:S02]  /*11320*/  LDL.LU R157, [R1+0x8] ;  /* 0x00000800019d7983 */ /* 0x000ee40000300800 */
[----:B------:R-:W-:-:S04]  /*11330*/  FMUL R6, R6, R16 ;  /* 0x0000001006067220 */ /* 0x000fc80000400000 */
[----:B--2---:R-:W-:-:S05]  /*11340*/  FFMA R6, R7, R2, R6 ;  /* 0x0000000207067223 */ /* 0x004fca0000000006 */
[----:B------:R-:W-:-:S05]  /*11350*/  F2FP.TF32.F32.PACK_B R6, R6 ;  /* 0x00000006ff06723e */ /* 0x000fca00024050ff */
[----:B------:R1:W-:Y:S01]  /*11360*/  @P0 STG.E desc[UR44][R4.64+0x4], R6 ;  /* 0x0000040604000986 */ /* 0x0003e2000c10192c */
[----:B------:R-:W-:-:S04]  /*11370*/  ISETP.GT.AND P0, PT, R158, 0x8, PT ;  /* 0x000000089e00780c */ /* 0x000fc80003f04270 */
[----:B------:R-:W-:Y:S01]  /*11380*/  ISETP.GT.AND P1, PT, R0, RZ, P0 ;  /* 0x000000ff0000720c */ /* 0x000fe20000724270 */
[----:B-1----:R-:W-:-:S04]  /*11390*/  IMAD.WIDE.U32 R6, R3, R14, R154 ;  /* 0x0000000e03067225 */ /* 0x002fc800078e009a */
[----:B------:R-:W-:Y:S01]  /*113a0*/  IMAD.IADD R156, R156, 0x1, R7 ;  /* 0x000000019c9c7824 */ /* 0x000fe200078e0207 */
[----:B------:R-:W-:-:S05]  /*113b0*/  IADD3 R7, P2, R152, R6, RZ ;  /* 0x0000000698077210 */ /* 0x000fca0007f5e0ff */
[----:B------:R-:W-:Y:S01]  /*113c0*/  IMAD.X R9, R156, 0x1, R21, P2 ;  /* 0x000000019c097824 */ /* 0x000fe200010e0615 */
[----:B------:R-:W-:-:S04]  /*113d0*/  LEA R8, P2, R7, R12, 0x2 ;  /* 0x0000000c07087211 */ /* 0x000fc800078410ff */
[----:B------:R-:W-:-:S05]  /*113e0*/  LEA.HI.X R9, R7, R13, R9, 0x2, P2 ;  /* 0x0000000d07097211 */ /* 0x000fca00010f1409 */
[----:B------:R1:W2:Y:S01]  /*113f0*/  @P1 LDG.E.LTC128B R23, desc[UR44][R8.64] ;  /* 0x0000002c08171981 */ /* 0x0002a2000c1e1920 */
[----:B------:R-:W-:Y:S01]  /*11400*/  IADD3 R6, P2, R18, R6, RZ ;  /* 0x0000000612067210 */ /* 0x000fe20007f5e0ff */
[----:B------:R-:W-:Y:S01]  /*11410*/  IMAD.U32 R161, RZ, RZ, UR8 ;  /* 0x00000008ffa17e24 */ /* 0x000fe2000f8e00ff */
[----:B------:R-:W-:Y:S01]  /*11420*/  ISETP.GT.AND P4, PT, R0, 0x1, P0 ;  /* 0x000000010000780c */ /* 0x000fe20000784270 */
[----:B------:R-:W-:Y:S01]  /*11430*/  IMAD.U32 R160, RZ, RZ, UR9 ;  /* 0x00000009ffa07e24 */ /* 0x000fe2000f8e00ff */
[----:B------:R-:W-:Y:S01]  /*11440*/  IADD3.X R7, R19, R156, RZ, P2, !PT ;  /* 0x0000009c13077210 */ /* 0x000fe200017fe4ff */
[----:B------:R-:W-:Y:S01]  /*11450*/  IMAD.SHL.U32 R161, R161, 0x20, RZ ;  /* 0x00000020a1a17824 */ /* 0x000fe200078e00ff */
[----:B------:R-:W-:Y:S01]  /*11460*/  BSSY B1, `(.L_x_32) ;  /* 0x0000010000017945 */ /* 0x000fe20003800000 */
[----:B------:R-:W-:-:S04]  /*11470*/  IMAD.WIDE.U32 R6, R22, UR42, R6 ;  /* 0x0000002a16067c25 */ /* 0x000fc8000f8e0006 */
[----:B------:R-:W-:Y:S01]  /*11480*/  IMAD.IADD R7, R159, 0x1, R7 ;  /* 0x000000019f077824 */ /* 0x000fe200078e0207 */
[----:B-1----:R-:W-:-:S04]  /*11490*/  LEA R8, P2, R6, R12, 0x2 ;  /* 0x0000000c06087211 */ /* 0x002fc800078410ff */
[----:B------:R-:W-:Y:S02]  /*114a0*/  LEA.HI.X R9, R6, R13, R7, 0x2, P2 ;  /* 0x0000000d06097211 */ /* 0x000fe400010f1407 */
[----:B------:R-:W-:-:S04]  /*114b0*/  MOV R6, UR8 ;  /* 0x0000000800067c02 */ /* 0x000fc80008000f00 */
[----:B------:R-:W-:Y:S02]  /*114c0*/  SHF.L.U64.HI R160, R6, 0x5, R160 ;  /* 0x0000000506a07819 */ /* 0x000fe400000102a0 */
[----:B------:R-:W-:-:S05]  /*114d0*/  IADD3 R6, P2, R161, R4, RZ ;  /* 0x00000004a1067210 */ /* 0x000fca0007f5e0ff */
[----:B------:R-:W-:Y:S01]  /*114e0*/  IMAD.X R7, R160, 0x1, R5, P2 ;  /* 0x00000001a0077824 */ /* 0x000fe200010e0605 */
[----:B--2---:R-:W-:-:S05]  /*114f0*/  LOP3.LUT R156, R23, 0xffffe000, RZ, 0xc0, !PT ;  /* 0xffffe000179c7812 */ /* 0x004fca00078ec0ff */
[----:B------:R-:W-:-:S04]  /*11500*/  FMUL R156, R156, R16 ;  /* 0x000000109c9c7220 */ /* 0x000fc80000400000 */
[----:B---3--:R-:W-:-:S05]  /*11510*/  FFMA R156, R157, R2, R156 ;  /* 0x000000029d9c7223 */ /* 0x008fca000000009c */
[----:B------:R-:W-:-:S05]  /*11520*/  F2FP.TF32.F32.PACK_B R156, R156 ;  /* 0x0000009cff9c723e */ /* 0x000fca00024050ff */
[----:B------:R1:W-:Y:S01]  /*11530*/  @P1 STG.E desc[UR44][R6.64], R156 ;  /* 0x0000009c06001986 */ /* 0x0003e2000c10192c */
[----:B------:R-:W-:Y:S05]  /*11540*/  @!P4 BRA `(.L_x_33) ;  /* 0x000000000004c947 */ /* 0x000fea0003800000 */
[----:B------:R2:W5:Y:S02]  /*11550*/  LDG.E.LTC128B R23, desc[UR44][R8.64+0x4] ;  /* 0x0000042c08177981 */ /* 0x000564000c1e1920 */
.L_x_33:
[----:B------:R-:W-:Y:S05]  /*11560*/  BSYNC B1 ;  /* 0x0000000000017941 */ /* 0x000fea0003800000 */
.L_x_32:
[----:B------:R-:W3:Y:S01]  /*11570*/  LDL.LU R157, [R1+0xc] ;  /* 0x00000c00019d7983 */ /* 0x000ee20000300800 */
[----:B-1---5:R-:W-:Y:S01]  /*11580*/  LOP3.LUT R156, R23, 0xffffe000, RZ, 0xc0, !PT ;  /* 0xffffe000179c7812 */ /* 0x022fe200078ec0ff */
[----:B------:R-:W-:Y:S01]  /*11590*/  BSSY B1, `(.L_x_34) ;  /* 0x0000009000017945 */ /* 0x000fe20003800000 */
[----:B------:R-:W-:-:S03]  /*115a0*/  ISETP.GT.AND P1, PT, R0, 0x8, P3 ;  /* 0x000000080000780c */ /* 0x000fc60001f24270 */
[----:B------:R-:W-:-:S04]  /*115b0*/  FMUL R156, R156, R16 ;  /* 0x000000109c9c7220 */ /* 0x000fc80000400000 */
[----:B---3--:R-:W-:-:S05]  /*115c0*/  FFMA R156, R157, R2, R156 ;  /* 0x000000029d9c7223 */ /* 0x008fca000000009c */
[----:B------:R-:W-:-:S05]  /*115d0*/  F2FP.TF32.F32.PACK_B R156, R156 ;  /* 0x0000009cff9c723e */ /* 0x000fca00024050ff */
[----:B------:R1:W-:Y:S02]  /*115e0*/  @P4 STG.E desc[UR44][R6.64+0x4], R156 ;  /* 0x0000049c06004986 */ /* 0x0003e4000c10192c */
[----:B-1----:R-:W-:Y:S01]  /*115f0*/  IMAD.MOV.U32 R156, RZ, RZ, R23 ;  /* 0x000000ffff9c7224 */ /* 0x002fe200078e0017 */
[----:B------:R-:W-:Y:S06]  /*11600*/  @!P1 BRA `(.L_x_35) ;  /* 0x0000000000049947 */ /* 0x000fec0003800000 */
[----:B------:R1:W5:Y:S02]  /*11610*/  LDG.E.LTC128B R156, desc[UR44][R10.64+0x20] ;  /* 0x0000202c0a9c7981 */ /* 0x000364000c1e1920 */
.L_x_35:
[----:B------:R-:W-:Y:S05]  /*11620*/  BSYNC B1 ;  /* 0x0000000000017941 */ /* 0x000fea0003800000 */
.L_x_34:
[----:B------:R-:W3:Y:S01]  /*11630*/  LDL.LU R157, [R1+0x10] ;  /* 0x00001000019d7983 */ /* 0x000ee20000300800 */
[----:B-----5:R-:W-:Y:S01]  /*11640*/  LOP3.LUT R23, R156, 0xffffe000, RZ, 0xc0, !PT ;  /* 0xffffe0009c177812 */ /* 0x020fe200078ec0ff */
[----:B------:R-:W-:Y:S01]  /*11650*/  BSSY B1, `(.L_x_36) ;  /* 0x0000008000017945 */ /* 0x000fe20003800000 */
[----:B------:R-:W-:-:S03]  /*11660*/  ISETP.GT.AND P2, PT, R0, 0x9, P3 ;  /* 0x000000090000780c */ /* 0x000fc60001f44270 */
[----:B------:R-:W-:-:S04]  /*11670*/  FMUL R23, R23, R16 ;  /* 0x0000001017177220 */ /* 0x000fc80000400000 */
[----:B---3--:R-:W-:-:S05]  /*11680*/  FFMA R23, R157, R2, R23 ;  /* 0x000000029d177223 */ /* 0x008fca0000000017 */
[----:B------:R-:W-:-:S05]  /*11690*/  F2FP.TF32.F32.PACK_B R23, R23 ;  /* 0x00000017ff17723e */ /* 0x000fca00024050ff */
[----:B------:R3:W-:Y:S01]  /*116a0*/  @P1 STG.E desc[UR44][R4.64+0x20], R23 ;  /* 0x0000201704001986 */ /* 0x0007e2000c10192c */
[----:B------:R-:W-:Y:S05]  /*116b0*/  @!P2 BRA `(.L_x_37) ;  /* 0x000000000004a947 */ /* 0x000fea0003800000 */
[----:B------:R4:W5:Y:S02]  /*116c0*/  LDG.E.LTC128B R156, desc[UR44][R10.64+0x24] ;  /* 0x0000242c0a9c7981 */ /* 0x000964000c1e1920 */
.L_x_37:
[----:B------:R-:W-:Y:S05]  /*116d0*/  BSYNC B1 ;  /* 0x0000000000017941 */ /* 0x000fea0003800000 */
.L_x_36:
[----:B------:R-:W2:Y:S01]  /*116e0*/  LDL.LU R157, [R1+0x14] ;  /* 0x00001400019d7983 */ /* 0x000ea20000300800 */
[----:B---3-5:R-:W-:Y:S01]  /*116f0*/  LOP3.LUT R23, R156, 0xffffe000, RZ, 0xc0, !PT ;  /* 0xffffe0009c177812 */ /* 0x028fe200078ec0ff */
[----:B------:R-:W-:Y:S01]  /*11700*/  BSSY B1, `(.L_x_38) ;  /* 0x0000008000017945 */ /* 0x000fe20003800000 */
[----:B------:R-:W-:-:S03]  /*11710*/  ISETP.GT.AND P1, PT, R0, 0x8, P0 ;  /* 0x000000080000780c */ /* 0x000fc60000724270 */
[----:B------:R-:W-:-:S04]  /*11720*/  FMUL R23, R23, R16 ;  /* 0x0000001017177220 */ /* 0x000fc80000400000 */
[----:B--2---:R-:W-:-:S05]  /*11730*/  FFMA R23, R157, R2, R23 ;  /* 0x000000029d177223 */ /* 0x004fca0000000017 */
[----:B------:R-:W-:-:S05]  /*11740*/  F2FP.TF32.F32.PACK_B R23, R23 ;  /* 0x00000017ff17723e */ /* 0x000fca00024050ff */
[----:B------:R2:W-:Y:S01]  /*11750*/  @P2 STG.E desc[UR44][R4.64+0x24], R23 ;  /* 0x0000241704002986 */ /* 0x0005e2000c10192c */
[----:B------:R-:W-:Y:S05]  /*11760*/  @!P1 BRA `(.L_x_39) ;  /* 0x0000000000049947 */ /* 0x000fea0003800000 */
[----:B------:R3:W5:Y:S02]  /*11770*/  LDG.E.LTC128B R156, desc[UR44][R8.64+0x20] ;  /* 0x0000202c089c7981 */ /* 0x000764000c1e1920 */
.L_x_39:
[----:B------:R-:W-:Y:S05]  /*11780*/  BSYNC B1 ;  /* 0x0000000000017941 */ /* 0x000fea0003800000 */
.L_x_38:
[----:B------:R-:W4:Y:S01]  /*11790*/  LDL.LU R157, [R1+0x18] ;  /* 0x00001800019d7983 */ /* 0x000f220000300800 */
[----:B--2--5:R-:W-:Y:S01]  /*117a0*/  LOP3.LUT R23, R156, 0xffffe000, RZ, 0xc0, !PT ;  /* 0xffffe0009c177812 */ /* 0x024fe200078ec0ff */
[----:B------:R-:W-:Y:S01]  /*117b0*/  BSSY B1, `(.L_x_40) ;  /* 0x0000008000017945 */ /* 0x000fe20003800000 */
[----:B------:R-:W-:-:S03]  /*117c0*/  ISETP.GT.AND P2, PT, R0, 0x9, P0 ;  /* 0x000000090000780c */ /* 0x000fc60000744270 */
[----:B------:R-:W-:-:S04]  /*117d0*/  FMUL R23, R23, R16 ;  /* 0x0000001017177220 */ /* 0x000fc80000400000 */
[----:B----4-:R-:W-:-:S05]  /*117e0*/  FFMA R23, R157, R2, R23 ;  /* 0x000000029d177223 */ /* 0x010fca0000000017 */
[----:B------:R-:W-:-:S05]  /*117f0*/  F2FP.TF32.F32.PACK_B R23, R23 ;  /* 0x00000017ff17723e */ /* 0x000fca00024050ff */
[----:B------:R2:W-:Y:S01]  /*11800*/  @P1 STG.E desc[UR44][R6.64+0x20], R23 ;  /* 0x0000201706001986 */ /* 0x0005e2000c10192c */
[----:B------:R-:W-:Y:S05]  /*11810*/  @!P2 BRA `(.L_x_41) ;  /* 0x000000000004a947 */ /* 0x000fea0003800000 */
[----:B------:R4:W5:Y:S02]  /*11820*/  LDG.E.LTC128B R156, desc[UR44][R8.64+0x24] ;  /* 0x0000242c089c7981 */ /* 0x000964000c1e1920 */
.L_x_41:
[----:B------:R-:W-:Y:S05]  /*11830*/  BSYNC B1 ;  /* 0x0000000000017941 */ /* 0x000fea0003800000 */
.L_x_40:
[----:B------:R-:W3:Y:S01]  /*11840*/  LDL.LU R157, [R1+0x1c] ;  /* 0x00001c00019d7983 */ /* 0x000ee20000300800 */
[----:B--2--5:R-:W-:Y:S01]  /*11850*/  LOP3.LUT R23, R156, 0xffffe000, RZ, 0xc0, !PT ;  /* 0xffffe0009c177812 */ /* 0x024fe200078ec0ff */
        /* <DEDUP_REMOVED lines=8> */
.L_x_43:
[----:B------:R-:W-:Y:S05]  /*118e0*/  BSYNC B1 ;  /* 0x0000000000017941 */ /* 0x000fea0003800000 */
.L_x_42:
        /* <DEDUP_REMOVED lines=10> */
.L_x_45:
[----:B------:R-:W-:Y:S05]  /*11990*/  BSYNC B1 ;  /* 0x0000000000017941 */ /* 0x000fea0003800000 */
.L_x_44:
        /* <DEDUP_REMOVED lines=10> */
.L_x_47:
[----:B------:R-:W-:Y:S05]  /*11a40*/  BSYNC B1 ;  /* 0x0000000000017941 */ /* 0x000fea0003800000 */
.L_x_46:
        /* <DEDUP_REMOVED lines=10> */
.L_x_49:
[----:B------:R-:W-:Y:S05]  /*11af0*/  BSYNC B1 ;  /* 0x0000000000017941 */ /* 0x000fea0003800000 */
.L_x_48:
        /* <DEDUP_REMOVED lines=10> */
.L_x_51:
[----:B------:R-:W-:Y:S05]  /*11ba0*/  BSYNC B1 ;  /* 0x0000000000017941 */ /* 0x000fea0003800000 */
.L_x_50:
        /* <DEDUP_REMOVED lines=10> */
.L_x_53:
[----:B------:R-:W-:Y:S05]  /*11c50*/  BSYNC B1 ;  /* 0x0000000000017941 */ /* 0x000fea0003800000 */
.L_x_52:
        /* <DEDUP_REMOVED lines=10> */
.L_x_55:
[----:B------:R-:W-:Y:S05]  /*11d00*/  BSYNC B1 ;  /* 0x0000000000017941 */ /* 0x000fea0003800000 */
.L_x_54:
        /* <DEDUP_REMOVED lines=10> */
.L_x_57:
[----:B------:R-:W-:Y:S05]  /*11db0*/  BSYNC B1 ;  /* 0x0000000000017941 */ /* 0x000fea0003800000 */
.L_x_56:
        /* <DEDUP_REMOVED lines=10> */
.L_x_59:
[----:B------:R-:W-:Y:S05]  /*11e60*/  BSYNC B1 ;  /* 0x0000000000017941 */ /* 0x000fea0003800000 */
.L_x_58:
        /* <DEDUP_REMOVED lines=10> */
.L_x_61:
[----:B------:R-:W-:Y:S05]  /*11f10*/  BSYNC B1 ;  /* 0x0000000000017941 */ /* 0x000fea0003800000 */
.L_x_60:
        /* <DEDUP_REMOVED lines=10> */
.L_x_63:
[----:B------:R-:W-:Y:S05]  /*11fc0*/  BSYNC B1 ;  /* 0x0000000000017941 */ /* 0x000fea0003800000 */
.L_x_62:
        /* <DEDUP_REMOVED lines=10> */
.L_x_65:
[----:B------:R-:W-:Y:S05]  /*12070*/  BSYNC B1 ;  /* 0x0000000000017941 */ /* 0x000fea0003800000 */
.L_x_64:
        /* <DEDUP_REMOVED lines=10> */
.L_x_67:
[----:B------:R-:W-:Y:S05]  /*12120*/  BSYNC B1 ;  /* 0x0000000000017941 */ /* 0x000fea0003800000 */
.L_x_66:
        /* <DEDUP_REMOVED lines=10> */
.L_x_69:
[----:B------:R-:W-:Y:S05]  /*121d0*/  BSYNC B1 ;  /* 0x0000000000017941 */ /* 0x000fea0003800000 */
.L_x_68:
        /* <DEDUP_REMOVED lines=10> */
.L_x_71:
[----:B------:R-:W-:Y:S05]  /*12280*/  BSYNC B1 ;  /* 0x0000000000017941 */ /* 0x000fea0003800000 */
.L_x_70:
        /* <DEDUP_REMOVED lines=10> */
.L_x_73:
[----:B------:R-:W-:Y:S05]  /*12330*/  BSYNC B1 ;  /* 0x0000000000017941 */ /* 0x000fea0003800000 */
.L_x_72:
        /* <DEDUP_REMOVED lines=10> */
.L_x_75:
[----:B------:R-:W-:Y:S05]  /*123e0*/  BSYNC B1 ;  /* 0x0000000000017941 */ /* 0x000fea0003800000 */
.L_x_74:
        /* <DEDUP_REMOVED lines=10> */
.L_x_77:
[----:B------:R-:W-:Y:S05]  /*12490*/  BSYNC B1 ;  /* 0x0000000000017941 */ /* 0x000fea0003800000 */
.L_x_76:
        /* <DEDUP_REMOVED lines=10> */
.L_x_79:
[----:B------:R-:W-:Y:S05]  /*12540*/  BSYNC B1 ;  /* 0x0000000000017941 */ /* 0x000fea0003800000 */
.L_x_78:
        /* <DEDUP_REMOVED lines=10> */
.L_x_81:
[----:B------:R-:W-:Y:S05]  /*125f0*/  BSYNC B1 ;  /* 0x0000000000017941 */ /* 0x000fea0003800000 */
.L_x_80:
        /* <DEDUP_REMOVED lines=10> */
.L_x_83:
[----:B------:R-:W-:Y:S05]  /*126a0*/  BSYNC B1 ;  /* 0x0000000000017941 */ /* 0x000fea0003800000 */
.L_x_82:
        /* <DEDUP_REMOVED lines=10> */
.L_x_85:
[----:B------:R-:W-:Y:S05]  /*12750*/  BSYNC B1 ;  /* 0x0000000000017941 */ /* 0x000fea0003800000 */
.L_x_84:
        /* <DEDUP_REMOVED lines=10> */
.L_x_87:
[----:B------:R-:W-:Y:S05]  /*12800*/  BSYNC B1 ;  /* 0x0000000000017941 */ /* 0x000fea0003800000 */
.L_x_86:
        /* <DEDUP_REMOVED lines=10> */
.L_x_89:
[----:B------:R-:W-:Y:S05]  /*128b0*/  BSYNC B1 ;  /* 0x0000000000017941 */ /* 0x000fea0003800000 */
.L_x_88:
        /* <DEDUP_REMOVED lines=10> */
.L_x_91:
[----:B------:R-:W-:Y:S05]  /*12960*/  BSYNC B1 ;  /* 0x0000000000017941 */ /* 0x000fea0003800000 */
.L_x_90:
        /* <DEDUP_REMOVED lines=10> */
.L_x_93:
[----:B------:R-:W-:Y:S05]  /*12a10*/  BSYNC B1 ;  /* 0x0000000000017941 */ /* 0x000fea0003800000 */
.L_x_92:
        /* <DEDUP_REMOVED lines=10> */
.L_x_95:
[----:B------:R-:W-:Y:S05]  /*12ac0*/  BSYNC B1 ;  /* 0x0000000000017941 */ /* 0x000fea0003800000 */
.L_x_94:
        /* <DEDUP_REMOVED lines=10> */
.L_x_97:
[----:B------:R-:W-:Y:S05]  /*12b70*/  BSYNC B1 ;  /* 0x0000000000017941 */ /* 0x000fea0003800000 */
.L_x_96:
        /* <DEDUP_REMOVED lines=10> */
.L_x_99:
[----:B------:R-:W-:Y:S05]  /*12c20*/  BSYNC B1 ;  /* 0x0000000000017941 */ /* 0x000fea0003800000 */
.L_x_98:
        /* <DEDUP_REMOVED lines=10> */
.L_x_101:
[----:B------:R-:W-:Y:S05]  /*12cd0*/  BSYNC B1 ;  /* 0x0000000000017941 */ /* 0x000fea0003800000 */
.L_x_100:
        /* <DEDUP_REMOVED lines=10> */
.L_x_103:
[----:B------:R-:W-:Y:S05]  /*12d80*/  BSYNC B1 ;  /* 0x0000000000017941 */ /* 0x000fea0003800000 */
.L_x_102:
        /* <DEDUP_REMOVED lines=10> */
.L_x_105:
[----:B------:R-:W-:Y:S05]  /*12e30*/  BSYNC B1 ;  /* 0x0000000000017941 */ /* 0x000fea0003800000 */
.L_x_104:
        /* <DEDUP_REMOVED lines=10> */
.L_x_107:
[----:B------:R-:W-:Y:S05]  /*12ee0*/  BSYNC B1 ;  /* 0x0000000000017941 */ /* 0x000fea0003800000 */
.L_x_106:
        /* <DEDUP_REMOVED lines=10> */
.L_x_109:
[----:B------:R-:W-:Y:S05]  /*12f90*/  BSYNC B1 ;  /* 0x0000000000017941 */ /* 0x000fea0003800000 */
.L_x_108:
        /* <DEDUP_REMOVED lines=10> */
.L_x_111:
[----:B------:R-:W-:Y:S05]  /*13040*/  BSYNC B1 ;  /* 0x0000000000017941 */ /* 0x000fea0003800000 */
.L_x_110:
        /* <DEDUP_REMOVED lines=10> */
.L_x_113:
[----:B------:R-:W-:Y:S05]  /*130f0*/  BSYNC B1 ;  /* 0x0000000000017941 */ /* 0x000fea0003800000 */
.L_x_112:
        /* <DEDUP_REMOVED lines=10> */
.L_x_115:
[----:B------:R-:W-:Y:S05]  /*131a0*/  BSYNC B1 ;  /* 0x0000000000017941 */ /* 0x000fea0003800000 */
.L_x_114:
        /* <DEDUP_REMOVED lines=10> */
.L_x_117:
[----:B------:R-:W-:Y:S05]  /*13250*/  BSYNC B1 ;  /* 0x0000000000017941 */ /* 0x000fea0003800000 */
.L_x_116:
        /* <DEDUP_REMOVED lines=10> */
.L_x_119:
[----:B------:R-:W-:Y:S05]  /*13300*/  BSYNC B1 ;  /* 0x0000000000017941 */ /* 0x000fea0003800000 */
.L_x_118:
        /* <DEDUP_REMOVED lines=10> */
.L_x_121:
[----:B------:R-:W-:Y:S05]  /*133b0*/  BSYNC B1 ;  /* 0x0000000000017941 */ /* 0x000fea0003800000 */
.L_x_120:
[----:B--2---:R-:W2:Y:S01]  /*133c0*/  LDL.LU R23, [R1+0xbc] ;  /* 0x0000bc0001177983 */ /* 0x004ea20000300800 */
[----:B-----5:R-:W-:Y:S01]  /*133d0*/  LOP3.LUT R157, R156, 0xffffe000, RZ, 0xc0, !PT ;  /* 0xffffe0009c9d7812 */ /* 0x020fe200078ec0ff */
[----:B------:R-:W-:Y:S01]  /*133e0*/  BSSY B1, `(.L_x_122) ;  /* 0x0000009000017945 */ /* 0x000fe20003800000 */
[----:B------:R-:W-:-:S03]  /*133f0*/  ISETP.GT.AND P1, PT, R0, 0x60, P3 ;  /* 0x000000600000780c */ /* 0x000fc60001f24270 */
[----:B------:R-:W-:-:S04]  /*13400*/  FMUL R157, R157, R16 ;  /* 0x000000109d9d7220 */ /* 0x000fc80000400000 */
[----:B--2---:R-:W-:Y:S01]  /*13410*/  FFMA R157, R23, R2, R157 ;  /* 0x00000002179d7223 */ /* 0x004fe2000000009d */
[----:B------:R-:W-:-:S04]  /*13420*/  MOV R23, R156 ;  /* 0x0000009c00177202 */ /* 0x000fc80000000f00 */
[----:B------:R-:W-:-:S05]  /*13430*/  F2FP.TF32.F32.PACK_B R157, R157 ;  /* 0x0000009dff9d723e */ /* 0x000fca00024050ff */
[----:B------:R2:W-:Y:S01]  /*13440*/  @P2 STG.E desc[UR44][R6.64+0x164], R157 ;  /* 0x0001649d06002986 */ /* 0x0005e2000c10192c */
[----:B------:R-:W-:Y:S05]  /*13450*/  @!P1 BRA `(.L_x_123) ;  /* 0x0000000000049947 */ /* 0x000fea0003800000 */
[----:B------:R0:W5:Y:S02]  /*13460*/  LDG.E.LTC128B R23, desc[UR44][R10.64+0x180] ;  /* 0x0001802c0a177981 */ /* 0x000164000c1e1920 */
.L_x_123:
[----:B------:R-:W-:Y:S05]  /*13470*/  BSYNC B1 ;  /* 0x0000000000017941 */ /* 0x000fea0003800000 */
.L_x_122:
[----:B--2---:R-:W2:Y:S01]  /*13480*/  LDL.LU R157, [R1+0xc0] ;  /* 0x0000c000019d7983 */ /* 0x004ea20000300800 */
[----:B-----5:R-:W-:Y:S01]  /*13490*/  LOP3.LUT R156, R23, 0xffffe000, RZ, 0xc0, !PT ;  /* 0xffffe000179c7812 */ /* 0x020fe200078ec0ff */
        /* <DEDUP_REMOVED lines=8> */
.L_x_125:
[----:B------:R-:W-:Y:S05]  /*13520*/  BSYNC B1 ;  /* 0x0000000000017941 */ /* 0x000fea0003800000 */
.L_x_124:
        /* <DEDUP_REMOVED lines=10> */
.L_x_127:
[----:B------:R-:W-:Y:S05]  /*135d0*/  BSYNC B1 ;  /* 0x0000000000017941 */ /* 0x000fea0003800000 */
.L_x_126:
        /* <DEDUP_REMOVED lines=10> */
.L_x_129:
[----:B------:R-:W-:Y:S05]  /*13680*/  BSYNC B1 ;  /* 0x0000000000017941 */ /* 0x000fea0003800000 */
.L_x_128:
        /* <DEDUP_REMOVED lines=10> */
.L_x_131:
[----:B------:R-:W-:Y:S05]  /*13730*/  BSYNC B1 ;  /* 0x0000000000017941 */ /* 0x000fea0003800000 */
.L_x_130:
        /* <DEDUP_REMOVED lines=10> */
.L_x_133:
[----:B------:R-:W-:Y:S05]  /*137e0*/  BSYNC B1 ;  /* 0x0000000000017941 */ /* 0x000fea0003800000 */
.L_x_132:
        /* <DEDUP_REMOVED lines=10> */
.L_x_135:
[----:B------:R-:W-:Y:S05]  /*13890*/  BSYNC B1 ;  /* 0x0000000000017941 */ /* 0x000fea0003800000 */
.L_x_134:
        /* <DEDUP_REMOVED lines=10> */
.L_x_137:
[----:B------:R-:W-:Y:S05]  /*13940*/  BSYNC B1 ;  /* 0x0000000000017941 */ /* 0x000fea0003800000 */
.L_x_136:
        /* <DEDUP_REMOVED lines=10> */
.L_x_139:
[----:B------:R-:W-:Y:S05]  /*139f0*/  BSYNC B1 ;  /* 0x0000000000017941 */ /* 0x000fea0003800000 */
.L_x_138:
        /* <DEDUP_REMOVED lines=10> */
.L_x_141:
[----:B------:R-:W-:Y:S05]  /*13aa0*/  BSYNC B1 ;  /* 0x0000000000017941 */ /* 0x000fea0003800000 */
.L_x_140:
        /* <DEDUP_REMOVED lines=10> */
.L_x_143:
[----:B------:R-:W-:Y:S05]  /*13b50*/  BSYNC B1 ;  /* 0x0000000000017941 */ /* 0x000fea0003800000 */
.L_x_142:
        /* <DEDUP_REMOVED lines=10> */
.L_x_145:
[----:B------:R-:W-:Y:S05]  /*13c00*/  BSYNC B1 ;  /* 0x0000000000017941 */ /* 0x000fea0003800000 */
.L_x_144:
        /* <DEDUP_REMOVED lines=10> */
.L_x_147:
[----:B------:R-:W-:Y:S05]  /*13cb0*/  BSYNC B1 ;  /* 0x0000000000017941 */ /* 0x000fea0003800000 */
.L_x_146:
        /* <DEDUP_REMOVED lines=10> */
.L_x_149:
[----:B------:R-:W-:Y:S05]  /*13d60*/  BSYNC B1 ;  /* 0x0000000000017941 */ /* 0x000fea0003800000 */
.L_x_148:
        /* <DEDUP_REMOVED lines=10> */
.L_x_151:
[----:B------:R-:W-:Y:S05]  /*13e10*/  BSYNC B1 ;  /* 0x0000000000017941 */ /* 0x000fea0003800000 */
.L_x_150:
        /* <DEDUP_REMOVED lines=10> */
.L_x_153:
[----:B------:R-:W-:Y:S05]  /*13ec0*/  BSYNC B1 ;  /* 0x0000000000017941 */ /* 0x000fea0003800000 */
.L_x_152:
        /* <DEDUP_REMOVED lines=10> */
.L_x_155:
[----:B------:R-:W-:Y:S05]  /*13f70*/  BSYNC B1 ;  /* 0x0000000000017941 */ /* 0x000fea0003800000 */
.L_x_154:
        /* <DEDUP_REMOVED lines=10> */
.L_x_157:
[----:B------:R-:W-:Y:S05]  /*14020*/  BSYNC B1 ;  /* 0x0000000000017941 */ /* 0x000fea0003800000 */
.L_x_156:
        /* <DEDUP_REMOVED lines=10> */
.L_x_159:
[----:B------:R-:W-:Y:S05]  /*140d0*/  BSYNC B1 ;  /* 0x0000000000017941 */ /* 0x000fea0003800000 */
.L_x_158:
        /* <DEDUP_REMOVED lines=10> */
.L_x_161:
[----:B------:R-:W-:Y:S05]  /*14180*/  BSYNC B1 ;  /* 0x0000000000017941 */ /* 0x000fea0003800000 */
.L_x_160:
        /* <DEDUP_REMOVED lines=10> */
.L_x_163:
[----:B------:R-:W-:Y:S05]  /*14230*/  BSYNC B1 ;  /* 0x0000000000017941 */ /* 0x000fea0003800000 */
.L_x_162:
        /* <DEDUP_REMOVED lines=10> */
.L_x_165:
[----:B------:R-:W-:Y:S05]  /*142e0*/  BSYNC B1 ;  /* 0x0000000000017941 */ /* 0x000fea0003800000 */
.L_x_164:
        /* <DEDUP_REMOVED lines=10> */
.L_x_167:
[----:B------:R-:W-:Y:S05]  /*14390*/  BSYNC B1 ;  /* 0x0000000000017941 */ /* 0x000fea0003800000 */
.L_x_166:
        /* <DEDUP_REMOVED lines=10> */
.L_x_169:
[----:B------:R-:W-:Y:S05]  /*14440*/  BSYNC B1 ;  /* 0x0000000000017941 */ /* 0x000fea0003800000 */
.L_x_168:
        /* <DEDUP_REMOVED lines=10> */
.L_x_171:
[----:B------:R-:W-:Y:S05]  /*144f0*/  BSYNC B1 ;  /* 0x0000000000017941 */ /* 0x000fea0003800000 */
.L_x_170:
        /* <DEDUP_REMOVED lines=10> */
.L_x_173:
[----:B------:R-:W-:Y:S05]  /*145a0*/  BSYNC B1 ;  /* 0x0000000000017941 */ /* 0x000fea0003800000 */
.L_x_172:
        /* <DEDUP_REMOVED lines=10> */
.L_x_175:
[----:B------:R-:W-:Y:S05]  /*14650*/  BSYNC B1 ;  /* 0x0000000000017941 */ /* 0x000fea0003800000 */
.L_x_174:
        /* <DEDUP_REMOVED lines=10> */
.L_x_177:
[----:B------:R-:W-:Y:S05]  /*14700*/  BSYNC B1 ;  /* 0x0000000000017941 */ /* 0x000fea0003800000 */
.L_x_176:
        /* <DEDUP_REMOVED lines=10> */
.L_x_179:
[----:B------:R-:W-:Y:S05]  /*147b0*/  BSYNC B1 ;  /* 0x0000000000017941 */ /* 0x000fea0003800000 */
.L_x_178:
        /* <DEDUP_REMOVED lines=10> */
.L_x_181:
[----:B------:R-:W-:Y:S05]  /*14860*/  BSYNC B1 ;  /* 0x0000000000017941 */ /* 0x000fea0003800000 */
.L_x_180:
        /* <DEDUP_REMOVED lines=10> */
.L_x_183:
[----:B------:R-:W-:Y:S05]  /*14910*/  BSYNC B1 ;  /* 0x0000000000017941 */ /* 0x000fea0003800000 */
.L_x_182:
        /* <DEDUP_REMOVED lines=10> */
.L_x_185:
[----:B------:R-:W-:Y:S05]  /*149c0*/  BSYNC B1 ;  /* 0x0000000000017941 */ /* 0x000fea0003800000 */
.L_x_184:
        /* <DEDUP_REMOVED lines=10> */
.L_x_187:
[----:B------:R-:W-:Y:S05]  /*14a70*/  BSYNC B1 ;  /* 0x0000000000017941 */ /* 0x000fea0003800000 */
.L_x_186:
        /* <DEDUP_REMOVED lines=10> */
.L_x_189:
[----:B------:R-:W-:Y:S05]  /*14b20*/  BSYNC B1 ;  /* 0x0000000000017941 */ /* 0x000fea0003800000 */
.L_x_188:
        /* <DEDUP_REMOVED lines=10> */
.L_x_191:
[----:B------:R-:W-:Y:S05]  /*14bd0*/  BSYNC B1 ;  /* 0x0000000000017941 */ /* 0x000fea0003800000 */
.L_x_190:
        /* <DEDUP_REMOVED lines=10> */
.L_x_193:
[----:B------:R-:W-:Y:S05]  /*14c80*/  BSYNC B1 ;  /* 0x0000000000017941 */ /* 0x000fea0003800000 */
.L_x_192:
        /* <DEDUP_REMOVED lines=10> */
.L_x_195:
[----:B------:R-:W-:Y:S05]  /*14d30*/  BSYNC B1 ;  /* 0x0000000000017941 */ /* 0x000fea0003800000 */
.L_x_194:
        /* <DEDUP_REMOVED lines=10> */
.L_x_197:
[----:B------:R-:W-:Y:S05]  /*14de0*/  BSYNC B1 ;  /* 0x0000000000017941 */ /* 0x000fea0003800000 */
.L_x_196:
        /* <DEDUP_REMOVED lines=10> */
.L_x_199:
[----:B------:R-:W-:Y:S05]  /*14e90*/  BSYNC B1 ;  /* 0x0000000000017941 */ /* 0x000fea0003800000 */
.L_x_198:
        /* <DEDUP_REMOVED lines=10> */
.L_x_201:
[----:B------:R-:W-:Y:S05]  /*14f40*/  BSYNC B1 ;  /* 0x0000000000017941 */ /* 0x000fea0003800000 */
.L_x_200:
        /* <DEDUP_REMOVED lines=10> */
.L_x_203:
[----:B------:R-:W-:Y:S05]  /*14ff0*/  BSYNC B1 ;  /* 0x0000000000017941 */ /* 0x000fea0003800000 */
.L_x_202:
        /* <DEDUP_REMOVED lines=10> */
.L_x_205:
[----:B------:R-:W-:Y:S05]  /*150a0*/  BSYNC B1 ;  /* 0x0000000000017941 */ /* 0x000fea0003800000 */
.L_x_204:
        /* <DEDUP_REMOVED lines=10> */
.L_x_207:
[----:B------:R-:W-:Y:S05]  /*15150*/  BSYNC B1 ;  /* 0x0000000000017941 */ /* 0x000fea0003800000 */
.L_x_206:
        /* <DEDUP_REMOVED lines=10> */
.L_x_209:
[----:B------:R-:W-:Y:S05]  /*15200*/  BSYNC B1 ;  /* 0x0000000000017941 */ /* 0x000fea0003800000 */
.L_x_208:
        /* <DEDUP_REMOVED lines=10> */
.L_x_211:
[----:B------:R-:W-:Y:S05]  /*152b0*/  BSYNC B1 ;  /* 0x0000000000017941 */ /* 0x000fea0003800000 */
.L_x_210:
        /* <DEDUP_REMOVED lines=10> */
.L_x_213:
[----:B------:R-:W-:Y:S05]  /*15360*/  BSYNC B1 ;  /* 0x0000000000017941 */ /* 0x000fea0003800000 */
.L_x_212:
        /* <DEDUP_REMOVED lines=10> */
.L_x_215:
[----:B------:R-:W-:Y:S05]  /*15410*/  BSYNC B1 ;  /* 0x0000000000017941 */ /* 0x000fea0003800000 */
.L_x_214:
        /* <DEDUP_REMOVED lines=10> */
.L_x_217:
[----:B------:R-:W-:Y:S05]  /*154c0*/  BSYNC B1 ;  /* 0x0000000000017941 */ /* 0x000fea0003800000 */
.L_x_216:
        /* <DEDUP_REMOVED lines=10> */
.L_x_219:
[----:B------:R-:W-:Y:S05]  /*15570*/  BSYNC B1 ;  /* 0x0000000000017941 */ /* 0x000fea0003800000 */
.L_x_218:
        /* <DEDUP_REMOVED lines=10> */
.L_x_221:
[----:B------:R-:W-:Y:S05]  /*15620*/  BSYNC B1 ;  /* 0x0000000000017941 */ /* 0x000fea0003800000 */
.L_x_220:
        /* <DEDUP_REMOVED lines=10> */
.L_x_223:
[----:B------:R-:W-:Y:S05]  /*156d0*/  BSYNC B1 ;  /* 0x0000000000017941 */ /* 0x000fea0003800000 */
.L_x_222:
        /* <DEDUP_REMOVED lines=10> */
.L_x_225:
[----:B------:R-:W-:Y:S05]  /*15780*/  BSYNC B1 ;  /* 0x0000000000017941 */ /* 0x000fea0003800000 */
.L_x_224:
        /* <DEDUP_REMOVED lines=10> */
.L_x_227:
[----:B------:R-:W-:Y:S05]  /*15830*/  BSYNC B1 ;  /* 0x0000000000017941 */ /* 0x000fea0003800000 */
.L_x_226:
        /* <DEDUP_REMOVED lines=10> */
.L_x_229:
[----:B------:R-:W-:Y:S05]  /*158e0*/  BSYNC B1 ;  /* 0x0000000000017941 */ /* 0x000fea0003800000 */
.L_x_228:
        /* <DEDUP_REMOVED lines=10> */
.L_x_231:
[----:B------:R-:W-:Y:S05]  /*15990*/  BSYNC B1 ;  /* 0x0000000000017941 */ /* 0x000fea0003800000 */
.L_x_230:
        /* <DEDUP_REMOVED lines=10> */
.L_x_233:
[----:B------:R-:W-:Y:S05]  /*15a40*/  BSYNC B1 ;  /* 0x0000000000017941 */ /* 0x000fea0003800000 */
.L_x_232:
        /* <DEDUP_REMOVED lines=10> */
.L_x_235:
[----:B------:R-:W-:Y:S05]  /*15af0*/  BSYNC B1 ;  /* 0x0000000000017941 */ /* 0x000fea0003800000 */
.L_x_234:
        /* <DEDUP_REMOVED lines=10> */
.L_x_237:
[----:B------:R-:W-:Y:S05]  /*15ba0*/  BSYNC B1 ;  /* 0x0000000000017941 */ /* 0x000fea0003800000 */
.L_x_236:
        /* <DEDUP_REMOVED lines=10> */
.L_x_239:
[----:B------:R-:W-:Y:S05]  /*15c50*/  BSYNC B1 ;  /* 0x0000000000017941 */ /* 0x000fea0003800000 */
.L_x_238:
        /* <DEDUP_REMOVED lines=10> */
.L_x_241:
[----:B------:R-:W-:Y:S05]  /*15d00*/  BSYNC B1 ;  /* 0x0000000000017941 */ /* 0x000fea0003800000 */
.L_x_240:
        /* <DEDUP_REMOVED lines=10> */
.L_x_243:
[----:B------:R-:W-:Y:S05]  /*15db0*/  BSYNC B1 ;  /* 0x0000000000017941 */ /* 0x000fea0003800000 */
.L_x_242:
        /* <DEDUP_REMOVED lines=10> */
.L_x_245:
[----:B------:R-:W-:Y:S05]  /*15e60*/  BSYNC B1 ;  /* 0x0000000000017941 */ /* 0x000fea0003800000 */
.L_x_244:
        /* <DEDUP_REMOVED lines=10> */
.L_x_247:
[----:B------:R-:W-:Y:S05]  /*15f10*/  BSYNC B1 ;  /* 0x0000000000017941 */ /* 0x000fea0003800000 */
.L_x_246:
        /* <DEDUP_REMOVED lines=10> */
.L_x_249:
[----:B------:R-:W-:Y:S05]  /*15fc0*/  BSYNC B1 ;  /* 0x0000000000017941 */ /* 0x000fea0003800000 */
.L_x_248:
        /* <DEDUP_REMOVED lines=10> */
.L_x_251:
[----:B------:R-:W-:Y:S05]  /*16070*/  BSYNC B1 ;  /* 0x0000000000017941 */ /* 0x000fea0003800000 */
.L_x_250:
        /* <DEDUP_REMOVED lines=10> */
.L_x_253:
[----:B------:R-:W-:Y:S05]  /*16120*/  BSYNC B1 ;  /* 0x0000000000017941 */ /* 0x000fea0003800000 */
.L_x_252:
        /* <DEDUP_REMOVED lines=10> */
.L_x_255:
[----:B------:R-:W-:Y:S05]  /*161d0*/  BSYNC B1 ;  /* 0x0000000000017941 */ /* 0x000fea0003800000 */
.L_x_254:
        /* <DEDUP_REMOVED lines=10> */
.L_x_257:
[----:B------:R-:W-:Y:S05]  /*16280*/  BSYNC B1 ;  /* 0x0000000000017941 */ /* 0x000fea0003800000 */
.L_x_256:
        /* <DEDUP_REMOVED lines=10> */
.L_x_259:
[----:B------:R-:W-:Y:S05]  /*16330*/  BSYNC B1 ;  /* 0x0000000000017941 */ /* 0x000fea0003800000 */
.L_x_258:
        /* <DEDUP_REMOVED lines=10> */
.L_x_261:
[----:B------:R-:W-:Y:S05]  /*163e0*/  BSYNC B1 ;  /* 0x0000000000017941 */ /* 0x000fea0003800000 */
.L_x_260:
        /* <DEDUP_REMOVED lines=10> */
.L_x_263:
[----:B------:R-:W-:Y:S05]  /*16490*/  BSYNC B1 ;  /* 0x0000000000017941 */ /* 0x000fea0003800000 */
.L_x_262:
        /* <DEDUP_REMOVED lines=10> */
.L_x_265:
[----:B------:R-:W-:Y:S05]  /*16540*/  BSYNC B1 ;  /* 0x0000000000017941 */ /* 0x000fea0003800000 */
.L_x_264:
        /* <DEDUP_REMOVED lines=10> */
.L_x_267:
[----:B------:R-:W-:Y:S05]  /*165f0*/  BSYNC B1 ;  /* 0x0000000000017941 */ /* 0x000fea0003800000 */
.L_x_266:
        /* <DEDUP_REMOVED lines=10> */
.L_x_269:
[----:B------:R-:W-:Y:S05]  /*166a0*/  BSYNC B1 ;  /* 0x0000000000017941 */ /* 0x000fea0003800000 */
.L_x_268:
        /* <DEDUP_REMOVED lines=10> */
.L_x_271:
[----:B------:R-:W-:Y:S05]  /*16750*/  BSYNC B1 ;  /* 0x0000000000017941 */ /* 0x000fea0003800000 */
.L_x_270:
        /* <DEDUP_REMOVED lines=10> */
.L_x_273:
[----:B------:R-:W-:Y:S05]  /*16800*/  BSYNC B1 ;  /* 0x0000000000017941 */ /* 0x000fea0003800000 */
.L_x_272:
        /* <DEDUP_REMOVED lines=10> */
.L_x_275:
[----:B------:R-:W-:Y:S05]  /*168b0*/  BSYNC B1 ;  /* 0x0000000000017941 */ /* 0x000fea0003800000 */
.L_x_274:
        /* <DEDUP_REMOVED lines=10> */
.L_x_277:
[----:B------:R-:W-:Y:S05]  /*16960*/  BSYNC B1 ;  /* 0x0000000000017941 */ /* 0x000fea0003800000 */
.L_x_276:
[----:B01-34-:R-:W3:Y:S01]  /*16970*/  LDL.LU R10, [R1+0x1f4] ;  /* 0x0001f400010a7983 */ /* 0x01bee20000300800 */
        /* <DEDUP_REMOVED lines=9> */
.L_x_279:
[----:B------:R-:W-:Y:S05]  /*16a10*/  BSYNC B1 ;  /* 0x0000000000017941 */ /* 0x000fea0003800000 */
.L_x_278:
[----:B------:R-:W3:Y:S01]  /*16a20*/  LDL.LU R10, [R1+0x1f8] ;  /* 0x0001f800010a7983 */ /* 0x000ee20000300800 */
[----:B0----5:R-:W-:Y:S01]  /*16a30*/  LOP3.LUT R11, R23, 0xffffe000, RZ, 0xc0, !PT ;  /* 0xffffe000170b7812 */ /* 0x021fe200078ec0ff */
[----:B------:R-:W-:Y:S01]  /*16a40*/  BSSY B1, `(.L_x_280) ;  /* 0x000000b000017945 */ /* 0x000fe20003800000 */
[----:B------:R-:W-:Y:S02]  /*16a50*/  ISETP.GT.AND P1, PT, R0, 0xf9, P0 ;  /* 0x000000f90000780c */ /* 0x000fe40000724270 */
[----:B------:R-:W-:Y:S01]  /*16a60*/  IADD3 R169, P2, R3, 0x80, RZ ;  /* 0x0000008003a97810 */ /* 0x000fe20007f5e0ff */
[----:B------:R-:W-:-:S04]  /*16a70*/  FMUL R11, R11, R16 ;  /* 0x000000100b0b7220 */ /* 0x000fc80000400000 */
[----:B------:R-:W-:Y:S02]  /*16a80*/  IMAD.X R3, RZ, RZ, UR7, P2 ;  /* 0x00000007ff037e24 */ /* 0x000fe400090e06ff */
[----:B---3--:R-:W-:Y:S02]  /*16a90*/  FFMA R11, R10, R2, R11 ;  /* 0x000000020a0b7223 */ /* 0x008fe4000000000b */
[----:B------:R-:W-:-:S03]  /*16aa0*/  IMAD R10, R3, R14, RZ ;  /* 0x0000000e030a7224 */ /* 0x000fc600078e02ff */
[----:B------:R-:W-:-:S05]  /*16ab0*/  F2FP.TF32.F32.PACK_B R11, R11 ;  /* 0x0000000bff0b723e */ /* 0x000fca00024050ff */
[----:B------:R0:W-:Y:S01]  /*16ac0*/  @P4 STG.E desc[UR44][R6.64+0x3e0], R11 ;  /* 0x0003e00b06004986 */ /* 0x0001e2000c10192c */
[----:B------:R-:W-:Y:S05]  /*16ad0*/  @!P1 BRA `(.L_x_281) ;  /* 0x0000000000049947 */ /* 0x000fea0003800000 */
[----:B------:R3:W5:Y:S02]  /*16ae0*/  LDG.E.LTC128B R23, desc[UR44][R8.64+0x3e4] ;  /* 0x0003e42c08177981 */ /* 0x000764000c1e1920 */
.L_x_281:
[----:B------:R-:W-:Y:S05]  /*16af0*/  BSYNC B1 ;  /* 0x0000000000017941 */ /* 0x000fea0003800000 */
.L_x_280:
[----:B0-----:R-:W4:Y:S01]  /*16b00*/  LDL.LU R11, [R1+0x1fc] ;  /* 0x0001fc00010b7983 */ /* 0x001f220000300800 */
[----:B-----5:R-:W-:Y:S01]  /*16b10*/  LOP3.LUT R3, R23, 0xffffe000, RZ, 0xc0, !PT ;  /* 0xffffe00017037812 */ /* 0x020fe200078ec0ff */
[C---:B------:R-:W-:Y:S01]  /*16b20*/  IMAD R167, R169.reuse, R15, R10 ;  /* 0x0000000fa9a77224 */ /* 0x040fe200078e020a */
[----:B------:R-:W-:Y:S01]  /*16b30*/  ISETP.GT.AND P0, PT, R158, 0x80, PT ;  /* 0x000000809e00780c */ /* 0x000fe20003f04270 */
[----:B-1-3--:R-:W-:-:S04]  /*16b40*/  IMAD.WIDE.U32 R8, R169, R14, R20 ;  /* 0x0000000ea9087225 */ /* 0x00afc800078e0014 */
[----:B------:R-:W-:Y:S01]  /*16b50*/  FMUL R3, R3, R16 ;  /* 0x0000001003037220 */ /* 0x000fe20000400000 */
[----:B------:R-:W-:Y:S01]  /*16b60*/  ISETP.GT.AND P4, PT, R0, RZ, P0 ;  /* 0x000000ff0000720c */ /* 0x000fe20000784270 */
[----:B------:R-:W-:Y:S01]  /*16b70*/  IMAD.IADD R9, R9, 0x1, R167 ;  /* 0x0000000109097824 */ /* 0x000fe200078e02a7 */
[----:B------:R-:W-:Y:S01]  /*16b80*/  LEA R10, P2, R8, R12, 0x2 ;  /* 0x0000000c080a7211 */ /* 0x000fe200078410ff */
[----:B----4-:R-:W-:-:S03]  /*16b90*/  FFMA R15, R11, R2, R3 ;  /* 0x000000020b0f7223 */ /* 0x010fc60000000003 */
[----:B------:R-:W-:Y:S02]  /*16ba0*/  LEA.HI.X R11, R8, R13, R9, 0x2, P2 ;  /* 0x0000000d080b7211 */ /* 0x000fe400010f1409 */
[----:B------:R-:W-:-:S05]  /*16bb0*/  F2FP.TF32.F32.PACK_B R15, R15 ;  /* 0x0000000fff0f723e */ /* 0x000fca00024050ff */
[----:B------:R0:W-:Y:S04]  /*16bc0*/  @P1 STG.E desc[UR44][R6.64+0x3e4], R15 ;  /* 0x0003e40f06001986 */ /* 0x0001e8000c10192c */
[----:B------:R-:W3:Y:S01]  /*16bd0*/  @P4 LDG.E.LTC128B R23, desc[UR44][R10.64] ;  /* 0x0000002c0a174981 */ /* 0x000ee2000c1e1920 */
[----:B------:R-:W-:Y:S01]  /*16be0*/  MOV R163, UR8 ;  /* 0x0000000800a37c02 */ /* 0x000fe20008000f00 */
[----:B------:R-:W-:Y:S01]  /*16bf0*/  IMAD.WIDE.U32 R8, R169, R14, R18 ;  /* 0x0000000ea9087225 */ /* 0x000fe200078e0012 */
[----:B------:R-:W-:Y:S01]  /*16c00*/  ISETP.GT.AND P2, PT, R0, 0x1, P0 ;  /* 0x000000010000780c */ /* 0x000fe20000744270 */
[----:B------:R-:W-:Y:S02]  /*16c10*/  BSSY B1, `(.L_x_282) ;  /* 0x0000013000017945 */ /* 0x000fe40003800000 */
[----:B------:R-:W-:-:S02]  /*16c20*/  IMAD.IADD R9, R167, 0x1, R9 ;  /* 0x00000001a7097824 */ /* 0x000fc400078e0209 */
[----:B------:R-:W-:Y:S02]  /*16c30*/  IMAD.U32 R165, RZ, RZ, UR8 ;  /* 0x00000008ffa57e24 */ /* 0x000fe4000f8e00ff */
[----:B------:R-:W-:Y:S02]  /*16c40*/  IMAD.U32 R164, RZ, RZ, UR9 ;  /* 0x00000009ffa47e24 */ /* 0x000fe4000f8e00ff */
[----:B------:R-:W-:Y:S02]  /*16c50*/  IMAD.SHL.U32 R163, R163, 0x200, RZ ;  /* 0x00000200a3a37824 */ /* 0x000fe400078e00ff */
[----:B--2---:R-:W-:Y:S01]  /*16c60*/  IMAD.WIDE.U32 R156, R22, UR42, R8 ;  /* 0x0000002a169c7c25 */ /* 0x004fe2000f8e0008 */
[----:B------:R-:W-:Y:S02]  /*16c70*/  SHF.L.U64.HI R165, R165, 0x9, R164 ;  /* 0x00000009a5a57819 */ /* 0x000fe400000102a4 */
[----:B------:R-:W-:Y:S02]  /*16c80*/  IADD3 R8, P1, R163, R4, RZ ;  /* 0x00000004a3087210 */ /* 0x000fe40007f3e0ff */
[----:B0-----:R-:W-:-:S03]  /*16c90*/  LEA R6, P3, R156, R12, 0x2 ;  /* 0x0000000c9c067211 */ /* 0x001fc600078610ff */
[----:B------:R-:W-:Y:S01]  /*16ca0*/  IMAD.X R9, R165, 0x1, R5, P1 ;  /* 0x00000001a5097824 */ /* 0x000fe200008e0605 */
[----:B---3--:R-:W-:-:S05]  /*16cb0*/  LOP3.LUT R3, R23, 0xffffe000, RZ, 0xc0, !PT ;  /* 0xffffe00017037812 */ /* 0x008fca00078ec0ff */
[----:B------:R-:W-:-:S04]  /*16cc0*/  FMUL R3, R3, R16 ;  /* 0x0000001003037220 */ /* 0x000fc80000400000 */
[----:B------:R-:W-:Y:S01]  /*16cd0*/  FFMA R11, R24, R2, R3 ;  /* 0x00000002180b7223 */ /* 0x000fe20000000003 */
[----:B------:R-:W-:-:S04]  /*16ce0*/  IADD3 R3, R159, R157, RZ ;  /* 0x0000009d9f037210 */ /* 0x000fc80007ffe0ff */
[----:B------:R-:W-:Y:S02]  /*16cf0*/  F2FP.TF32.F32.PACK_B R11, R11 ;  /* 0x0000000bff0b723e */ /* 0x000fe400024050ff */
[----:B------:R-:W-:-:S03]  /*16d00*/  LEA.HI.X R7, R156, R13, R3, 0x2, P3 ;  /* 0x0000000d9c077211 */ /* 0x000fc600018f1403 */
[----:B------:R0:W-:Y:S01]  /*16d10*/  @P4 STG.E desc[UR44][R8.64], R11 ;  /* 0x0000000b08004986 */ /* 0x0001e2000c10192c */
[----:B------:R-:W-:Y:S05]  /*16d20*/  @!P2 BRA `(.L_x_283) ;  /* 0x000000000004a947 */ /* 0x000fea0003800000 */
[----:B------:R1:W5:Y:S02]  /*16d30*/  LDG.E.LTC128B R23, desc[UR44][R6.64+0x4] ;  /* 0x0000042c06177981 */ /* 0x000364000c1e1920 */
.L_x_283:
[----:B------:R-:W-:Y:S05]  /*16d40*/  BSYNC B1 ;  /* 0x0000000000017941 */ /* 0x000fea0003800000 */
.L_x_282:
[----:B-----5:R-:W-:Y:S01]  /*16d50*/  LOP3.LUT R3, R23, 0xffffe000, RZ, 0xc0, !PT ;  /* 0xffffe00017037812 */ /* 0x020fe200078ec0ff */
[----:B------:R-:W-:Y:S01]  /*16d60*/  IMAD.WIDE.U32 R14, R169, R14, R154 ;  /* 0x0000000ea90e7225 */ /* 0x000fe200078e009a */
[----:B------:R-:W-:Y:S01]  /*16d70*/  ISETP.GT.AND P1, PT, R158, 0x88, PT ;  /* 0x000000889e00780c */ /* 0x000fe20003f24270 */
[----:B------:R-:W-:Y:S02]  /*16d80*/  BSSY B1, `(.L_x_284) ;  /* 0x0000010000017945 */ /* 0x000fe40003800000 */
[----:B------:R-:W-:Y:S01]  /*16d90*/  FMUL R10, R3, R16 ;  /* 0x00000010030a7220 */ /* 0x000fe20000400000 */
[----:B------:R-:W-:Y:S01]  /*16da0*/  ISETP.GT.AND P3, PT, R0, RZ, P1 ;  /* 0x000000ff0000720c */ /* 0x000fe20000f64270 */
[----:B------:R-:W-:Y:S01]  /*16db0*/  IMAD.IADD R167, R167, 0x1, R15 ;  /* 0x00000001a7a77824 */ /* 0x000fe200078e020f */
[----:B------:R-:W-:Y:S01]  /*16dc0*/  IADD3 R152, P4, R152, R14, RZ ;  /* 0x0000000e98987210 */ /* 0x000fe20007f9e0ff */
[----:B------:R-:W-:Y:S01]  /*16dd0*/  FFMA R25, R25, R2, R10 ;  /* 0x0000000219197223 */ /* 0x000fe2000000000a */
[----:B------:R-:W-:Y:S01]  /*16de0*/  IADD3 R14, P5, R18, R14, RZ ;  /* 0x0000000e120e7210 */ /* 0x000fe20007fbe0ff */
[----:B------:R-:W-:-:S02]  /*16df0*/  IMAD.MOV.U32 R3, RZ, RZ, R23 ;  /* 0x000000ffff037224 */ /* 0x000fc400078e0017 */
[----:B------:R-:W-:Y:S01]  /*16e00*/  IMAD.X R20, R167, 0x1, R21, P4 ;  /* 0x00000001a7147824 */ /* 0x000fe200020e0615 */
[----:B------:R-:W-:Y:S02]  /*16e10*/  F2FP.TF32.F32.PACK_B R25, R25 ;  /* 0x00000019ff19723e */ /* 0x000fe400024050ff */
[C---:B------:R-:W-:Y:S02]  /*16e20*/  LEA R10, P4, R152.reuse, R12, 0x2 ;  /* 0x0000000c980a7211 */ /* 0x040fe400078810ff */
[----:B------:R-:W-:Y:S01]  /*16e30*/  IADD3.X R15, R19, R167, RZ, P5, !PT ;  /* 0x000000a7130f7210 */ /* 0x000fe20002ffe4ff */
[----:B------:R2:W-:Y:S01]  /*16e40*/  @P2 STG.E desc[UR44][R8.64+0x4], R25 ;  /* 0x0000041908002986 */ /* 0x0005e2000c10192c */
[----:B0-----:R-:W-:Y:S01]  /*16e50*/  LEA.HI.X R11, R152, R13, R20, 0x2, P4 ;  /* 0x0000000d980b7211 */ /* 0x001fe200020f1414 */
[----:B------:R-:W-:Y:S08]  /*16e60*/  @!P3 BRA `(.L_x_285) ;  /* 0x000000000004b947 */ /* 0x000ff00003800000 */
[----:B------:R0:W5:Y:S02]  /*16e70*/  LDG.E.LTC128B R3, desc[UR44][R10.64] ;  /* 0x0000002c0a037981 */ /* 0x000164000c1e1920 */
.L_x_285:
[----:B------:R-:W-:Y:S05]  /*16e80*/  BSYNC B1 ;  /* 0x0000000000017941 */ /* 0x000fea0003800000 */
.L_x_284:
[----:B0----5:R-:W-:Y:S01]  /*16e90*/  LOP3.LUT R11, R3, 0xffffe000, RZ, 0xc0, !PT ;  /* 0xffffe000030b7812 */ /* 0x021fe200078ec0ff */
[----:B------:R-:W-:Y:S01]  /*16ea0*/  IMAD.WIDE.U32 R22, R22, UR42, R14 ;  /* 0x0000002a16167c25 */ /* 0x000fe2000f8e000e */
[----:B------:R-:W-:Y:S01]  /*16eb0*/  IADD3 R10, P2, R8, R161, RZ ;  /* 0x000000a1080a7210 */ /* 0x000fe20007f5e0ff */
[----:B------:R-:W-:Y:S01]  /*16ec0*/  BSSY B1, `(.L_x_286) ;  /* 0x000000c000017945 */ /* 0x000fe20003800000 */
[----:B------:R-:W-:Y:S01]  /*16ed0*/  ISETP.GT.AND P5, PT, R0, 0x1, P1 ;  /* 0x000000010000780c */ /* 0x000fe20000fa4270 */
[----:B------:R-:W-:Y:S01]  /*16ee0*/  FMUL R11, R11, R16 ;  /* 0x000000100b0b7220 */ /* 0x000fe20000400000 */
[----:B------:R-:W-:Y:S01]  /*16ef0*/  IMAD.IADD R159, R159, 0x1, R23 ;  /* 0x000000019f9f7824 */ /* 0x000fe200078e0217 */
[----:B------:R-:W-:Y:S02]  /*16f00*/  LEA R12, P4, R22, R12, 0x2 ;  /* 0x0000000c160c7211 */ /* 0x000fe400078810ff */
[----:B------:R-:W-:Y:S01]  /*16f10*/  FFMA R15, R26, R2, R11 ;  /* 0x000000021a0f7223 */ /* 0x000fe2000000000b */
[----:B------:R-:W-:Y:S01]  /*16f20*/  IMAD.X R11, R9, 0x1, R160, P2 ;  /* 0x00000001090b7824 */ /* 0x000fe200010e06a0 */
[----:B------:R-:W-:-:S03]  /*16f30*/  LEA.HI.X R13, R22, R13, R159, 0x2, P4 ;  /* 0x0000000d160d7211 */ /* 0x000fc600020f149f */
[----:B------:R-:W-:-:S05]  /*16f40*/  F2FP.TF32.F32.PACK_B R15, R15 ;  /* 0x0000000fff0f723e */ /* 0x000fca00024050ff */
[----:B------:R0:W-:Y:S01]  /*16f50*/  @P3 STG.E desc[UR44][R10.64], R15 ;  /* 0x0000000f0a003986 */ /* 0x0001e2000c10192c */
[----:B------:R-:W-:Y:S05]  /*16f60*/  @!P5 BRA `(.L_x_287) ;  /* 0x000000000004d947 */ /* 0x000fea0003800000 */
[----:B------:R3:W5:Y:S02]  /*16f70*/  LDG.E.LTC128B R3, desc[UR44][R12.64+0x4] ;  /* 0x0000042c0c037981 */ /* 0x000764000c1e1920 */
.L_x_287:
[----:B------:R-:W-:Y:S05]  /*16f80*/  BSYNC B1 ;  /* 0x0000000000017941 */ /* 0x000fea0003800000 */
.L_x_286:
[----:B0----5:R-:W-:Y:S01]  /*16f90*/  LOP3.LUT R15, R3, 0xffffe000, RZ, 0xc0, !PT ;  /* 0xffffe000030f7812 */ /* 0x021fe200078ec0ff */
[----:B------:R-:W-:Y:S01]  /*16fa0*/  BSSY B1, `(.L_x_288) ;  /* 0x0000008000017945 */ /* 0x000fe20003800000 */
[----:B------:R-:W-:-:S03]  /*16fb0*/  ISETP.GT.AND P2, PT, R0, 0x8, P0 ;  /* 0x000000080000780c */ /* 0x000fc60000744270 */
[----:B------:R-:W-:-:S04]  /*16fc0*/  FMUL R14, R15, R16 ;  /* 0x000000100f0e7220 */ /* 0x000fc80000400000 */
[----:B------:R-:W-:-:S05]  /*16fd0*/  FFMA R27, R27, R2, R14 ;  /* 0x000000021b1b7223 */ /* 0x000fca000000000e */
[----:B------:R-:W-:-:S05]  /*16fe0*/  F2FP.TF32.F32.PACK_B R27, R27 ;  /* 0x0000001bff1b723e */ /* 0x000fca00024050ff */
[----:B------:R0:W-:Y:S01]  /*16ff0*/  @P5 STG.E desc[UR44][R10.64+0x4], R27 ;  /* 0x0000041b0a005986 */ /* 0x0001e2000c10192c */
[----:B------:R-:W-:Y:S05]  /*17000*/  @!P2 BRA `(.L_x_289) ;  /* 0x000000000004a947 */ /* 0x000fea0003800000 */
[----:B------:R4:W5:Y:S02]  /*17010*/  LDG.E.LTC128B R3, desc[UR44][R6.64+0x20] ;  /* 0x0000202c06037981 */ /* 0x000964000c1e1920 */
.L_x_289:
[----:B------:R-:W-:Y:S05]  /*17020*/  BSYNC B1 ;  /* 0x0000000000017941 */ /* 0x000fea0003800000 */
.L_x_288:
        /* <DEDUP_REMOVED lines=9> */
.L_x_291:
[----:B------:R-:W-:Y:S05]  /*170c0*/  BSYNC B1 ;  /* 0x0000000000017941 */ /* 0x000fea0003800000 */
.L_x_290:
        /* <DEDUP_REMOVED lines=9> */
.L_x_293:
[----:B------:R-:W-:Y:S05]  /*17160*/  BSYNC B1 ;  /* 0x0000000000017941 */ /* 0x000fea0003800000 */
.L_x_292:
[----:B-----5:R-:W-:Y:S01]  /*17170*/  LOP3.LUT R11, R3, 0xffffe000, RZ, 0xc0, !PT ;  /* 0xffffe000030b7812 */ /* 0x020fe200078ec0ff */
[----:B------:R-:W-:Y:S01]  /*17180*/  BSSY B1, `(.L_x_294) ;  /* 0x000000a000017945 */ /* 0x000fe20003800000 */
[----:B------:R-:W-:Y:S02]  /*17190*/  IADD3 R10, P3, R161, R8, RZ ;  /* 0x00000008a10a7210 */ /* 0x000fe40007f7e0ff */
[----:B------:R-:W-:Y:S01]  /*171a0*/  ISETP.GT.AND P2, PT, R0, 0x9, P1 ;  /* 0x000000090000780c */ /* 0x000fe20000f44270 */
[----:B------:R-:W-:-:S04]  /*171b0*/  FMUL R11, R11, R16 ;  /* 0x000000100b0b7220 */ /* 0x000fc80000400000 */
[----:B------:R-:W-:Y:S01]  /*171c0*/  FFMA R15, R30, R2, R11 ;  /* 0x000000021e0f7223 */ /* 0x000fe2000000000b */
[----:B------:R-:W-:-:S04]  /*171d0*/  IADD3.X R11, R160, R9, RZ, P3, !PT ;  /* 0x00000009a00b7210 */ /* 0x000fc80001ffe4ff */
[----:B------:R-:W-:-:S05]  /*171e0*/  F2FP.TF32.F32.PACK_B R15, R15 ;  /* 0x0000000fff0f723e */ /* 0x000fca00024050ff */
[----:B------:R0:W-:Y:S01]  /*171f0*/  @P4 STG.E desc[UR44][R10.64+0x20], R15 ;  /* 0x0000200f0a004986 */ /* 0x0001e2000c10192c */
[----:B------:R-:W-:Y:S05]  /*17200*/  @!P2 BRA `(.L_x_295) ;  /* 0x000000000004a947 */ /* 0x000fea0003800000 */
[----:B------:R0:W5:Y:S02]  /*17210*/  LDG.E.LTC128B R3, desc[UR44][R12.64+0x24] ;  /* 0x0000242c0c037981 */ /* 0x000164000c1e1920 */
.L_x_295:
[----:B------:R-:W-:Y:S05]  /*17220*/  BSYNC B1 ;  /* 0x0000000000017941 */ /* 0x000fea0003800000 */
.L_x_294:
[----:B0----5:R-:W-:Y:S01]  /*17230*/  LOP3.LUT R11, R3, 0xffffe000, RZ, 0xc0, !PT ;  /* 0xffffe000030b7812 */ /* 0x021fe200078ec0ff */
[----:B------:R-:W-:Y:S01]  /*17240*/  BSSY B1, `(.L_x_296) ;  /* 0x000000a000017945 */ /* 0x000fe20003800000 */
[----:B------:R-:W-:Y:S02]  /*17250*/  IADD3 R4, P3, P4, R161, R4, R163 ;  /* 0x00000004a1047210 */ /* 0x000fe40007c7e0a3 */
[----:B------:R-:W-:Y:S01]  /*17260*/  ISETP.GT.AND P5, PT, R0, 0x10, P0 ;  /* 0x000000100000780c */ /* 0x000fe200007a4270 */
[----:B------:R-:W-:Y:S01]  /*17270*/  FMUL R10, R11, R16 ;  /* 0x000000100b0a7220 */ /* 0x000fe20000400000 */
[----:B------:R-:W-:-:S03]  /*17280*/  IADD3.X R5, R160, R5, R165, P3, P4 ;  /* 0x00000005a0057210 */ /* 0x000fc60001fe84a5 */
[----:B------:R-:W-:-:S05]  /*17290*/  FFMA R31, R31, R2, R10 ;  /* 0x000000021f1f7223 */ /* 0x000fca000000000a */
[----:B------:R-:W-:-:S05]  /*172a0*/  F2FP.TF32.F32.PACK_B R31, R31 ;  /* 0x0000001fff1f723e */ /* 0x000fca00024050ff */
[----:B------:R0:W-:Y:S01]  /*172b0*/  @P2 STG.E desc[UR44][R4.64+0x24], R31 ;  /* 0x0000241f04002986 */ /* 0x0001e2000c10192c */
[----:B------:R-:W-:Y:S05]  /*172c0*/  @!P5 BRA `(.L_x_297) ;  /* 0x000000000004d947 */ /* 0x000fea0003800000 */
[----:B------:R0:W5:Y:S02]  /*172d0*/  LDG.E.LTC128B R3, desc[UR44][R6.64+0x40] ;  /* 0x0000402c06037981 */ /* 0x000164000c1e1920 */
.L_x_297:
[----:B------:R-:W-:Y:S05]  /*172e0*/  BSYNC B1 ;  /* 0x0000000000017941 */ /* 0x000fea0003800000 */
.L_x_296:
[----:B-----5:R-:W-:Y:S01]  /*172f0*/  LOP3.LUT R11, R3, 0xffffe000, RZ, 0xc0, !PT ;  /* 0xffffe000030b7812 */ /* 0x020fe200078ec0ff */
        /* <DEDUP_REMOVED lines=8> */
.L_x_299:
[----:B------:R-:W-:Y:S05]  /*17380*/  BSYNC B1 ;  /* 0x0000000000017941 */ /* 0x000fea0003800000 */
.L_x_298:
        /* <DEDUP_REMOVED lines=9> */
.L_x_301:
[----:B------:R-:W-:Y:S05]  /*17420*/  BSYNC B1 ;  /* 0x0000000000017941 */ /* 0x000fea0003800000 */
.L_x_300:
        /* <DEDUP_REMOVED lines=9> */
.L_x_303:
[----:B------:R-:W-:Y:S05]  /*174c0*/  BSYNC B1 ;  /* 0x0000000000017941 */ /* 0x000fea0003800000 */
.L_x_302:
        /* <DEDUP_REMOVED lines=9> */
.L_x_305:
[----:B------:R-:W-:Y:S05]  /*17560*/  BSYNC B1 ;  /* 0x0000000000017941 */ /* 0x000fea0003800000 */
.L_x_304:
        /* <DEDUP_REMOVED lines=9> */
.L_x_307:
[----:B------:R-:W-:Y:S05]  /*17600*/  BSYNC B1 ;  /* 0x0000000000017941 */ /* 0x000fea0003800000 */
.L_x_306:
        /* <DEDUP_REMOVED lines=9> */
.L_x_309:
[----:B------:R-:W-:Y:S05]  /*176a0*/  BSYNC B1 ;  /* 0x0000000000017941 */ /* 0x000fea0003800000 */
.L_x_308:
        /* <DEDUP_REMOVED lines=9> */
.L_x_311:
[----:B------:R-:W-:Y:S05]  /*17740*/  BSYNC B1 ;  /* 0x0000000000017941 */ /* 0x000fea0003800000 */
.L_x_310:
        /* <DEDUP_REMOVED lines=9> */
.L_x_313:
[----:B------:R-:W-:Y:S05]  /*177e0*/  BSYNC B1 ;  /* 0x0000000000017941 */ /* 0x000fea0003800000 */
.L_x_312:
        /* <DEDUP_REMOVED lines=9> */
.L_x_315:
[----:B------:R-:W-:Y:S05]  /*17880*/  BSYNC B1 ;  /* 0x0000000000017941 */ /* 0x000fea0003800000 */
.L_x_314:
        /* <DEDUP_REMOVED lines=9> */
.L_x_317:
[----:B------:R-:W-:Y:S05]  /*17920*/  BSYNC B1 ;  /* 0x0000000000017941 */ /* 0x000fea0003800000 */
.L_x_316:
        /* <DEDUP_REMOVED lines=9> */
.L_x_319:
[----:B------:R-:W-:Y:S05]  /*179c0*/  BSYNC B1 ;  /* 0x0000000000017941 */ /* 0x000fea0003800000 */
.L_x_318:
        /* <DEDUP_REMOVED lines=9> */
.L_x_321:
[----:B------:R-:W-:Y:S05]  /*17a60*/  BSYNC B1 ;  /* 0x0000000000017941 */ /* 0x000fea0003800000 */
.L_x_320:
        /* <DEDUP_REMOVED lines=9> */
.L_x_323:
[----:B------:R-:W-:Y:S05]  /*17b00*/  BSYNC B1 ;  /* 0x0000000000017941 */ /* 0x000fea0003800000 */
.L_x_322:
        /* <DEDUP_REMOVED lines=9> */
.L_x_325:
[----:B------:R-:W-:Y:S05]  /*17ba0*/  BSYNC B1 ;  /* 0x0000000000017941 */ /* 0x000fea0003800000 */
.L_x_324:
        /* <DEDUP_REMOVED lines=9> */
.L_x_327:
[----:B------:R-:W-:Y:S05]  /*17c40*/  BSYNC B1 ;  /* 0x0000000000017941 */ /* 0x000fea0003800000 */
.L_x_326:
        /* <DEDUP_REMOVED lines=9> */
.L_x_329:
[----:B------:R-:W-:Y:S05]  /*17ce0*/  BSYNC B1 ;  /* 0x0000000000017941 */ /* 0x000fea0003800000 */
.L_x_328:
        /* <DEDUP_REMOVED lines=9> */
.L_x_331:
[----:B------:R-:W-:Y:S05]  /*17d80*/  BSYNC B1 ;  /* 0x0000000000017941 */ /* 0x000fea0003800000 */
.L_x_330:
        /* <DEDUP_REMOVED lines=9> */
.L_x_333:
[----:B------:R-:W-:Y:S05]  /*17e20*/  BSYNC B1 ;  /* 0x0000000000017941 */ /* 0x000fea0003800000 */
.L_x_332:
        /* <DEDUP_REMOVED lines=9> */
.L_x_335:
[----:B------:R-:W-:Y:S05]  /*17ec0*/  BSYNC B1 ;  /* 0x0000000000017941 */ /* 0x000fea0003800000 */
.L_x_334:
        /* <DEDUP_REMOVED lines=9> */
.L_x_337:
[----:B------:R-:W-:Y:S05]  /*17f60*/  BSYNC B1 ;  /* 0x0000000000017941 */ /* 0x000fea0003800000 */
.L_x_336:
        /* <DEDUP_REMOVED lines=9> */
.L_x_339:
[----:B------:R-:W-:Y:S05]  /*18000*/  BSYNC B1 ;  /* 0x0000000000017941 */ /* 0x000fea0003800000 */
.L_x_338:
        /* <DEDUP_REMOVED lines=9> */
.L_x_341:
[----:B------:R-:W-:Y:S05]  /*180a0*/  BSYNC B1 ;  /* 0x0000000000017941 */ /* 0x000fea0003800000 */
.L_x_340:
        /* <DEDUP_REMOVED lines=9> */
.L_x_343:
[----:B------:R-:W-:Y:S05]  /*18140*/  BSYNC B1 ;  /* 0x0000000000017941 */ /* 0x000fea0003800000 */
.L_x_342:
        /* <DEDUP_REMOVED lines=9> */
.L_x_345:
[----:B------:R-:W-:Y:S05]  /*181e0*/  BSYNC B1 ;  /* 0x0000000000017941 */ /* 0x000fea0003800000 */
.L_x_344:
        /* <DEDUP_REMOVED lines=9> */
.L_x_347:
[----:B------:R-:W-:Y:S05]  /*18280*/  BSYNC B1 ;  /* 0x0000000000017941 */ /* 0x000fea0003800000 */
.L_x_346:
        /* <DEDUP_REMOVED lines=9> */
.L_x_349:
[----:B------:R-:W-:Y:S05]  /*18320*/  BSYNC B1 ;  /* 0x0000000000017941 */ /* 0x000fea0003800000 */
.L_x_348:
        /* <DEDUP_REMOVED lines=9> */
.L_x_351:
[----:B------:R-:W-:Y:S05]  /*183c0*/  BSYNC B1 ;  /* 0x0000000000017941 */ /* 0x000fea0003800000 */
.L_x_350:
        /* <DEDUP_REMOVED lines=9> */
.L_x_353:
[----:B------:R-:W-:Y:S05]  /*18460*/  BSYNC B1 ;  /* 0x0000000000017941 */ /* 0x000fea0003800000 */
.L_x_352:
        /* <DEDUP_REMOVED lines=9> */
.L_x_355:
[----:B------:R-:W-:Y:S05]  /*18500*/  BSYNC B1 ;  /* 0x0000000000017941 */ /* 0x000fea0003800000 */
.L_x_354:
        /* <DEDUP_REMOVED lines=9> */
.L_x_357:
[----:B------:R-:W-:Y:S05]  /*185a0*/  BSYNC B1 ;  /* 0x0000000000017941 */ /* 0x000fea0003800000 */
.L_x_356:
        /* <DEDUP_REMOVED lines=9> */
.L_x_359:
[----:B------:R-:W-:Y:S05]  /*18640*/  BSYNC B1 ;  /* 0x0000000000017941 */ /* 0x000fea0003800000 */
.L_x_358:
        /* <DEDUP_REMOVED lines=9> */
.L_x_361:
[----:B------:R-:W-:Y:S05]  /*186e0*/  BSYNC B1 ;  /* 0x0000000000017941 */ /* 0x000fea0003800000 */
.L_x_360:
        /* <DEDUP_REMOVED lines=9> */
.L_x_363:
[----:B------:R-:W-:Y:S05]  /*18780*/  BSYNC B1 ;  /* 0x0000000000017941 */ /* 0x000fea0003800000 */
.L_x_362:
        /* <DEDUP_REMOVED lines=9> */
.L_x_365:
[----:B------:R-:W-:Y:S05]  /*18820*/  BSYNC B1 ;  /* 0x0000000000017941 */ /* 0x000fea0003800000 */
.L_x_364:
        /* <DEDUP_REMOVED lines=9> */
.L_x_367:
[----:B------:R-:W-:Y:S05]  /*188c0*/  BSYNC B1 ;  /* 0x0000000000017941 */ /* 0x000fea0003800000 */
.L_x_366:
        /* <DEDUP_REMOVED lines=9> */
.L_x_369:
[----:B------:R-:W-:Y:S05]  /*18960*/  BSYNC B1 ;  /* 0x0000000000017941 */ /* 0x000fea0003800000 */
.L_x_368:
        /* <DEDUP_REMOVED lines=9> */
.L_x_371:
[----:B------:R-:W-:Y:S05]  /*18a00*/  BSYNC B1 ;  /* 0x0000000000017941 */ /* 0x000fea0003800000 */
.L_x_370:
        /* <DEDUP_REMOVED lines=9> */
.L_x_373:
[----:B------:R-:W-:Y:S05]  /*18aa0*/  BSYNC B1 ;  /* 0x0000000000017941 */ /* 0x000fea0003800000 */
.L_x_372:
        /* <DEDUP_REMOVED lines=9> */
.L_x_375:
[----:B------:R-:W-:Y:S05]  /*18b40*/  BSYNC B1 ;  /* 0x0000000000017941 */ /* 0x000fea0003800000 */
.L_x_374:
        /* <DEDUP_REMOVED lines=9> */
.L_x_377:
[----:B------:R-:W-:Y:S05]  /*18be0*/  BSYNC B1 ;  /* 0x0000000000017941 */ /* 0x000fea0003800000 */
.L_x_376:
        /* <DEDUP_REMOVED lines=9> */
.L_x_379:
[----:B------:R-:W-:Y:S05]  /*18c80*/  BSYNC B1 ;  /* 0x0000000000017941 */ /* 0x000fea0003800000 */
.L_x_378:
        /* <DEDUP_REMOVED lines=9> */
.L_x_381:
[----:B------:R-:W-:Y:S05]  /*18d20*/  BSYNC B1 ;  /* 0x0000000000017941 */ /* 0x000fea0003800000 */
.L_x_380:
        /* <DEDUP_REMOVED lines=9> */
.L_x_383:
[----:B------:R-:W-:Y:S05]  /*18dc0*/  BSYNC B1 ;  /* 0x0000000000017941 */ /* 0x000fea0003800000 */
.L_x_382:
        /* <DEDUP_REMOVED lines=9> */
.L_x_385:
[----:B------:R-:W-:Y:S05]  /*18e60*/  BSYNC B1 ;  /* 0x0000000000017941 */ /* 0x000fea0003800000 */
.L_x_384:
        /* <DEDUP_REMOVED lines=9> */
.L_x_387:
[----:B------:R-:W-:Y:S05]  /*18f00*/  BSYNC B1 ;  /* 0x0000000000017941 */ /* 0x000fea0003800000 */
.L_x_386:
        /* <DEDUP_REMOVED lines=9> */
.L_x_389:
[----:B------:R-:W-:Y:S05]  /*18fa0*/  BSYNC B1 ;  /* 0x0000000000017941 */ /* 0x000fea0003800000 */
.L_x_388:
        /* <DEDUP_REMOVED lines=9> */
.L_x_391:
[----:B------:R-:W-:Y:S05]  /*19040*/  BSYNC B1 ;  /* 0x0000000000017941 */ /* 0x000fea0003800000 */
.L_x_390:
        /* <DEDUP_REMOVED lines=9> */
.L_x_393:
[----:B------:R-:W-:Y:S05]  /*190e0*/  BSYNC B1 ;  /* 0x0000000000017941 */ /* 0x000fea0003800000 */
.L_x_392:
        /* <DEDUP_REMOVED lines=9> */
.L_x_395:
[----:B------:R-:W-:Y:S05]  /*19180*/  BSYNC B1 ;  /* 0x0000000000017941 */ /* 0x000fea0003800000 */
.L_x_394:
        /* <DEDUP_REMOVED lines=9> */
.L_x_397:
[----:B------:R-:W-:Y:S05]  /*19220*/  BSYNC B1 ;  /* 0x0000000000017941 */ /* 0x000fea0003800000 */
.L_x_396:
        /* <DEDUP_REMOVED lines=9> */
.L_x_399:
[----:B------:R-:W-:Y:S05]  /*192c0*/  BSYNC B1 ;  /* 0x0000000000017941 */ /* 0x000fea0003800000 */
.L_x_398:
        /* <DEDUP_REMOVED lines=9> */
.L_x_401:
[----:B------:R-:W-:Y:S05]  /*19360*/  BSYNC B1 ;  /* 0x0000000000017941 */ /* 0x000fea0003800000 */
.L_x_400:
        /* <DEDUP_REMOVED lines=9> */
.L_x_403:
[----:B------:R-:W-:Y:S05]  /*19400*/  BSYNC B1 ;  /* 0x0000000000017941 */ /* 0x000fea0003800000 */
.L_x_402:
        /* <DEDUP_REMOVED lines=9> */
.L_x_405:
[----:B------:R-:W-:Y:S05]  /*194a0*/  BSYNC B1 ;  /* 0x0000000000017941 */ /* 0x000fea0003800000 */
.L_x_404:
        /* <DEDUP_REMOVED lines=9> */
.L_x_407:
[----:B------:R-:W-:Y:S05]  /*19540*/  BSYNC B1 ;  /* 0x0000000000017941 */ /* 0x000fea0003800000 */
.L_x_406:
        /* <DEDUP_REMOVED lines=9> */
.L_x_409:
[----:B------:R-:W-:Y:S05]  /*195e0*/  BSYNC B1 ;  /* 0x0000000000017941 */ /* 0x000fea0003800000 */
.L_x_408:
        /* <DEDUP_REMOVED lines=9> */
.L_x_411:
[----:B------:R-:W-:Y:S05]  /*19680*/  BSYNC B1 ;  /* 0x0000000000017941 */ /* 0x000fea0003800000 */
.L_x_410:
        /* <DEDUP_REMOVED lines=9> */
.L_x_413:
[----:B------:R-:W-:Y:S05]  /*19720*/  BSYNC B1 ;  /* 0x0000000000017941 */ /* 0x000fea0003800000 */
.L_x_412:
        /* <DEDUP_REMOVED lines=9> */
.L_x_415:
[----:B------:R-:W-:Y:S05]  /*197c0*/  BSYNC B1 ;  /* 0x0000000000017941 */ /* 0x000fea0003800000 */
.L_x_414:
        /* <DEDUP_REMOVED lines=9> */
.L_x_417:
[----:B------:R-:W-:Y:S05]  /*19860*/  BSYNC B1 ;  /* 0x0000000000017941 */ /* 0x000fea0003800000 */
.L_x_416:
        /* <DEDUP_REMOVED lines=9> */
.L_x_419:
[----:B------:R-:W-:Y:S05]  /*19900*/  BSYNC B1 ;  /* 0x0000000000017941 */ /* 0x000fea0003800000 */
.L_x_418:
        /* <DEDUP_REMOVED lines=9> */
.L_x_421:
[----:B------:R-:W-:Y:S05]  /*199a0*/  BSYNC B1 ;  /* 0x0000000000017941 */ /* 0x000fea0003800000 */
.L_x_420:
        /* <DEDUP_REMOVED lines=9> */
.L_x_423:
[----:B------:R-:W-:Y:S05]  /*19a40*/  BSYNC B1 ;  /* 0x0000000000017941 */ /* 0x000fea0003800000 */
.L_x_422:
        /* <DEDUP_REMOVED lines=9> */
.L_x_425:
[----:B------:R-:W-:Y:S05]  /*19ae0*/  BSYNC B1 ;  /* 0x0000000000017941 */ /* 0x000fea0003800000 */
.L_x_424:
        /* <DEDUP_REMOVED lines=9> */
.L_x_427:
[----:B------:R-:W-:Y:S05]  /*19b80*/  BSYNC B1 ;  /* 0x0000000000017941 */ /* 0x000fea0003800000 */
.L_x_426:
        /* <DEDUP_REMOVED lines=9> */
.L_x_429:
[----:B------:R-:W-:Y:S05]  /*19c20*/  BSYNC B1 ;  /* 0x0000000000017941 */ /* 0x000fea0003800000 */
.L_x_428:
        /* <DEDUP_REMOVED lines=9> */
.L_x_431:
[----:B------:R-:W-:Y:S05]  /*19cc0*/  BSYNC B1 ;  /* 0x0000000000017941 */ /* 0x000fea0003800000 */
.L_x_430:
        /* <DEDUP_REMOVED lines=9> */
.L_x_433:
[----:B------:R-:W-:Y:S05]  /*19d60*/  BSYNC B1 ;  /* 0x0000000000017941 */ /* 0x000fea0003800000 */
.L_x_432:
        /* <DEDUP_REMOVED lines=9> */
.L_x_435:
[----:B------:R-:W-:Y:S05]  /*19e00*/  BSYNC B1 ;  /* 0x0000000000017941 */ /* 0x000fea0003800000 */
.L_x_434:
        /* <DEDUP_REMOVED lines=9> */
.L_x_437:
[----:B------:R-:W-:Y:S05]  /*19ea0*/  BSYNC B1 ;  /* 0x0000000000017941 */ /* 0x000fea0003800000 */
.L_x_436:
        /* <DEDUP_REMOVED lines=9> */
.L_x_439:
[----:B------:R-:W-:Y:S05]  /*19f40*/  BSYNC B1 ;  /* 0x0000000000017941 */ /* 0x000fea0003800000 */
.L_x_438:
        /* <DEDUP_REMOVED lines=9> */
.L_x_441:
[----:B------:R-:W-:Y:S05]  /*19fe0*/  BSYNC B1 ;  /* 0x0000000000017941 */ /* 0x000fea0003800000 */
.L_x_440:
        /* <DEDUP_REMOVED lines=9> */
.L_x_443:
[----:B------:R-:W-:Y:S05]  /*1a080*/  BSYNC B1 ;  /* 0x0000000000017941 */ /* 0x000fea0003800000 */
.L_x_442:
        /* <DEDUP_REMOVED lines=9> */
.L_x_445:
[----:B------:R-:W-:Y:S05]  /*1a120*/  BSYNC B1 ;  /* 0x0000000000017941 */ /* 0x000fea0003800000 */
.L_x_444:
        /* <DEDUP_REMOVED lines=9> */
.L_x_447:
[----:B------:R-:W-:Y:S05]  /*1a1c0*/  BSYNC B1 ;  /* 0x0000000000017941 */ /* 0x000fea0003800000 */
.L_x_446:
        /* <DEDUP_REMOVED lines=9> */
.L_x_449:
[----:B------:R-:W-:Y:S05]  /*1a260*/  BSYNC B1 ;  /* 0x0000000000017941 */ /* 0x000fea0003800000 */
.L_x_448:
        /* <DEDUP_REMOVED lines=9> */
.L_x_451:
[----:B------:R-:W-:Y:S05]  /*1a300*/  BSYNC B1 ;  /* 0x0000000000017941 */ /* 0x000fea0003800000 */
.L_x_450:
        /* <DEDUP_REMOVED lines=9> */
.L_x_453:
[----:B------:R-:W-:Y:S05]  /*1a3a0*/  BSYNC B1 ;  /* 0x0000000000017941 */ /* 0x000fea0003800000 */
.L_x_452:
        /* <DEDUP_REMOVED lines=9> */
.L_x_455:
[----:B------:R-:W-:Y:S05]  /*1a440*/  BSYNC B1 ;  /* 0x0000000000017941 */ /* 0x000fea0003800000 */
.L_x_454:
        /* <DEDUP_REMOVED lines=9> */
.L_x_457:
[----:B------:R-:W-:Y:S05]  /*1a4e0*/  BSYNC B1 ;  /* 0x0000000000017941 */ /* 0x000fea0003800000 */
.L_x_456:
        /* <DEDUP_REMOVED lines=9> */
.L_x_459:
[----:B------:R-:W-:Y:S05]  /*1a580*/  BSYNC B1 ;  /* 0x0000000000017941 */ /* 0x000fea0003800000 */
.L_x_458:
        /* <DEDUP_REMOVED lines=9> */
.L_x_461:
[----:B------:R-:W-:Y:S05]  /*1a620*/  BSYNC B1 ;  /* 0x0000000000017941 */ /* 0x000fea0003800000 */
.L_x_460:
        /* <DEDUP_REMOVED lines=9> */
.L_x_463:
[----:B------:R-:W-:Y:S05]  /*1a6c0*/  BSYNC B1 ;  /* 0x0000000000017941 */ /* 0x000fea0003800000 */
.L_x_462:
        /* <DEDUP_REMOVED lines=9> */
.L_x_465:
[----:B------:R-:W-:Y:S05]  /*1a760*/  BSYNC B1 ;  /* 0x0000000000017941 */ /* 0x000fea0003800000 */
.L_x_464:
        /* <DEDUP_REMOVED lines=9> */
.L_x_467:
[----:B------:R-:W-:Y:S05]  /*1a800*/  BSYNC B1 ;  /* 0x0000000000017941 */ /* 0x000fea0003800000 */
.L_x_466:
        /* <DEDUP_REMOVED lines=9> */
.L_x_469:
[----:B------:R-:W-:Y:S05]  /*1a8a0*/  BSYNC B1 ;  /* 0x0000000000017941 */ /* 0x000fea0003800000 */
.L_x_468:
        /* <DEDUP_REMOVED lines=9> */
.L_x_471:
[----:B------:R-:W-:Y:S05]  /*1a940*/  BSYNC B1 ;  /* 0x0000000000017941 */ /* 0x000fea0003800000 */
.L_x_470:
        /* <DEDUP_REMOVED lines=9> */
.L_x_473:
[----:B------:R-:W-:Y:S05]  /*1a9e0*/  BSYNC B1 ;  /* 0x0000000000017941 */ /* 0x000fea0003800000 */
.L_x_472:
        /* <DEDUP_REMOVED lines=9> */
.L_x_475:
[----:B------:R-:W-:Y:S05]  /*1aa80*/  BSYNC B1 ;  /* 0x0000000000017941 */ /* 0x000fea0003800000 */
.L_x_474:
        /* <DEDUP_REMOVED lines=9> */
.L_x_477:
[----:B------:R-:W-:Y:S05]  /*1ab20*/  BSYNC B1 ;  /* 0x0000000000017941 */ /* 0x000fea0003800000 */
.L_x_476:
        /* <DEDUP_REMOVED lines=9> */
.L_x_479:
[----:B------:R-:W-:Y:S05]  /*1abc0*/  BSYNC B1 ;  /* 0x0000000000017941 */ /* 0x000fea0003800000 */
.L_x_478:
        /* <DEDUP_REMOVED lines=9> */
.L_x_481:
[----:B------:R-:W-:Y:S05]  /*1ac60*/  BSYNC B1 ;  /* 0x0000000000017941 */ /* 0x000fea0003800000 */
.L_x_480:
        /* <DEDUP_REMOVED lines=9> */
.L_x_483:
[----:B------:R-:W-:Y:S05]  /*1ad00*/  BSYNC B1 ;  /* 0x0000000000017941 */ /* 0x000fea0003800000 */
.L_x_482:
        /* <DEDUP_REMOVED lines=9> */
.L_x_485:
[----:B------:R-:W-:Y:S05]  /*1ada0*/  BSYNC B1 ;  /* 0x0000000000017941 */ /* 0x000fea0003800000 */
.L_x_484:
        /* <DEDUP_REMOVED lines=9> */
.L_x_487:
[----:B------:R-:W-:Y:S05]  /*1ae40*/  BSYNC B1 ;  /* 0x0000000000017941 */ /* 0x000fea0003800000 */
.L_x_486:
        /* <DEDUP_REMOVED lines=9> */
.L_x_489:
[----:B------:R-:W-:Y:S05]  /*1aee0*/  BSYNC B1 ;  /* 0x0000000000017941 */ /* 0x000fea0003800000 */
.L_x_488:
        /* <DEDUP_REMOVED lines=9> */
.L_x_491:
[----:B------:R-:W-:Y:S05]  /*1af80*/  BSYNC B1 ;  /* 0x0000000000017941 */ /* 0x000fea0003800000 */
.L_x_490:
        /* <DEDUP_REMOVED lines=9> */
.L_x_493:
[----:B------:R-:W-:Y:S05]  /*1b020*/  BSYNC B1 ;  /* 0x0000000000017941 */ /* 0x000fea0003800000 */
.L_x_492:
        /* <DEDUP_REMOVED lines=9> */
.L_x_495:
[----:B------:R-:W-:Y:S05]  /*1b0c0*/  BSYNC B1 ;  /* 0x0000000000017941 */ /* 0x000fea0003800000 */
.L_x_494:
        /* <DEDUP_REMOVED lines=9> */
.L_x_497:
[----:B------:R-:W-:Y:S05]  /*1b160*/  BSYNC B1 ;  /* 0x0000000000017941 */ /* 0x000fea0003800000 */
.L_x_496:
        /* <DEDUP_REMOVED lines=9> */
.L_x_499:
[----:B------:R-:W-:Y:S05]  /*1b200*/  BSYNC B1 ;  /* 0x0000000000017941 */ /* 0x000fea0003800000 */
.L_x_498:
        /* <DEDUP_REMOVED lines=9> */
.L_x_501:
[----:B------:R-:W-:Y:S05]  /*1b2a0*/  BSYNC B1 ;  /* 0x0000000000017941 */ /* 0x000fea0003800000 */
.L_x_500:
        /* <DEDUP_REMOVED lines=9> */
.L_x_503:
[----:B------:R-:W-:Y:S05]  /*1b340*/  BSYNC B1 ;  /* 0x0000000000017941 */ /* 0x000fea0003800000 */
.L_x_502:
        /* <DEDUP_REMOVED lines=9> */
.L_x_505:
[----:B------:R-:W-:Y:S05]  /*1b3e0*/  BSYNC B1 ;  /* 0x0000000000017941 */ /* 0x000fea0003800000 */
.L_x_504:
        /* <DEDUP_REMOVED lines=9> */
.L_x_507:
[----:B------:R-:W-:Y:S05]  /*1b480*/  BSYNC B1 ;  /* 0x0000000000017941 */ /* 0x000fea0003800000 */
.L_x_506:
        /* <DEDUP_REMOVED lines=9> */
.L_x_509:
[----:B------:R-:W-:Y:S05]  /*1b520*/  BSYNC B1 ;  /* 0x0000000000017941 */ /* 0x000fea0003800000 */
.L_x_508:
        /* <DEDUP_REMOVED lines=9> */
.L_x_511:
[----:B------:R-:W-:Y:S05]  /*1b5c0*/  BSYNC B1 ;  /* 0x0000000000017941 */ /* 0x000fea0003800000 */
.L_x_510:
        /* <DEDUP_REMOVED lines=9> */
.L_x_513:
[----:B------:R-:W-:Y:S05]  /*1b660*/  BSYNC B1 ;  /* 0x0000000000017941 */ /* 0x000fea0003800000 */
.L_x_512:
        /* <DEDUP_REMOVED lines=9> */
.L_x_515:
[----:B------:R-:W-:Y:S05]  /*1b700*/  BSYNC B1 ;  /* 0x0000000000017941 */ /* 0x000fea0003800000 */
.L_x_514:
        /* <DEDUP_REMOVED lines=9> */
.L_x_517:
[----:B------:R-:W-:Y:S05]  /*1b7a0*/  BSYNC B1 ;  /* 0x0000000000017941 */ /* 0x000fea0003800000 */
.L_x_516:
        /* <DEDUP_REMOVED lines=9> */
.L_x_519:
[----:B------:R-:W-:Y:S05]  /*1b840*/  BSYNC B1 ;  /* 0x0000000000017941 */ /* 0x000fea0003800000 */
.L_x_518:
        /* <DEDUP_REMOVED lines=9> */
.L_x_521:
[----:B------:R-:W-:Y:S05]  /*1b8e0*/  BSYNC B1 ;  /* 0x0000000000017941 */ /* 0x000fea0003800000 */
.L_x_520:
        /* <DEDUP_REMOVED lines=9> */
.L_x_523:
[----:B------:R-:W-:Y:S05]  /*1b980*/  BSYNC B1 ;  /* 0x0000000000017941 */ /* 0x000fea0003800000 */
.L_x_522:
        /* <DEDUP_REMOVED lines=9> */
.L_x_525:
[----:B------:R-:W-:Y:S05]  /*1ba20*/  BSYNC B1 ;  /* 0x0000000000017941 */ /* 0x000fea0003800000 */
.L_x_524:
        /* <DEDUP_REMOVED lines=9> */
.L_x_527:
[----:B------:R-:W-:Y:S05]  /*1bac0*/  BSYNC B1 ;  /* 0x0000000000017941 */ /* 0x000fea0003800000 */
.L_x_526:
        /* <DEDUP_REMOVED lines=9> */
.L_x_529:
[----:B------:R-:W-:Y:S05]  /*1bb60*/  BSYNC B1 ;  /* 0x0000000000017941 */ /* 0x000fea0003800000 */
.L_x_528:
        /* <DEDUP_REMOVED lines=9> */
.L_x_531:
[----:B------:R-:W-:Y:S05]  /*1bc00*/  BSYNC B1 ;  /* 0x0000000000017941 */ /* 0x000fea0003800000 */
.L_x_530:
[----:B01--45:R-:W-:Y:S01]  /*1bc10*/  LOP3.LUT R7, R3, 0xffffe000, RZ, 0xc0, !PT ;  /* 0xffffe00003077812 */ /* 0x033fe200078ec0ff */
        /* <DEDUP_REMOVED lines=8> */
.L_x_533:
[----:B------:R-:W-:Y:S05]  /*1bca0*/  BSYNC B1 ;  /* 0x0000000000017941 */ /* 0x000fea0003800000 */
.L_x_532:
        /* <DEDUP_REMOVED lines=9> */
.L_x_535:
[----:B------:R-:W-:Y:S05]  /*1bd40*/  BSYNC B1 ;  /* 0x0000000000017941 */ /* 0x000fea0003800000 */
.L_x_534:
[----:B------:R-:W-:Y:S05]  /*1bd50*/  @!P1 BRA `(.L_x_536) ;  /* 0x00000050004c9947 */ /* 0x000fea0003800000 */
[----:B-----5:R-:W-:-:S05]  /*1bd60*/  LOP3.LUT R3, R3, 0xffffe000, RZ, 0xc0, !PT ;  /* 0xffffe00003037812 */ /* 0x020fca00078ec0ff */
[----:B------:R-:W-:-:S04]  /*1bd70*/  FMUL R0, R3, R16 ;  /* 0x0000001003007220 */ /* 0x000fc80000400000 */
[----:B------:R-:W-:-:S05]  /*1bd80*/  FFMA R151, R151, R2, R0 ;  /* 0x0000000297977223 */ /* 0x000fca0000000000 */
[----:B------:R-:W-:-:S05]  /*1bd90*/  F2FP.TF32.F32.PACK_B R151, R151 ;  /* 0x00000097ff97723e */ /* 0x000fca00024050ff */
[----:B------:R0:W-:Y:S01]  /*1bda0*/  STG.E desc[UR44][R4.64+0x3e4], R151 ;  /* 0x0003e49704007986 */ /* 0x0001e2000c10192c */
[----:B------:R-:W-:Y:S05]  /*1bdb0*/  BRA `(.L_x_536) ;  /* 0x0000005000347947 */ /* 0x000fea0003800000 */
.L_x_29:
[----:B------:R-:W2:Y:S01]  /*1bdc0*/  LDL.LU R3, [R1] ;  /* 0x0000000001037983 */ /* 0x000ea20000300800 */
[----:B------:R-:W-:-:S03]  /*1bdd0*/  ULDC.64 UR4, c[0x0][0x5c0] ;  /* 0x0001700000047ab9 */ /* 0x000fc60000000a00 */
[----:B------:R-:W3:Y:S04]  /*1bde0*/  LDL.LU R9, [R1+0x8] ;  /* 0x0000080001097983 */ /* 0x000ee80000300800 */
[----:B------:R-:W4:Y:S04]  /*1bdf0*/  LDL.LU R8, [R1+0x54] ;  /* 0x0000540001087983 */ /* 0x000f280000300800 */
[----:B------:R-:W5:Y:S04]  /*1be00*/  LDL.LU R235, [R1+0x8c] ;  /* 0x00008c0001eb7983 */ /* 0x000f680000300800 */
        /* <DEDUP_REMOVED lines=91> */
[----:B------:R-:W5:Y:S01]  /*1c3c0*/  LDL.LU R12, [R1+0x1fc] ;  /* 0x0001fc00010c7983 */ /* 0x000f620000300800 */
[----:B--2---:R-:W-:Y:S01]  /*1c3d0*/  FMUL R3, R3, R2 ;  /* 0x0000000203037220 */ /* 0x004fe20000400000 */
[----:B------:R-:W-:-:S02]  /*1c3e0*/  LEA R4, P0, R6, UR4, 0x2 ;  /* 0x0000000406047c11 */ /* 0x000fc4000f8010ff */
[----:B------:R-:W2:Y:S02]  /*1c3f0*/  LDL.LU R7, [R1+0x4] ;  /* 0x0000040001077983 */ /* 0x000ea40000300800 */
[----:B------:R-:W-:Y:S02]  /*1c400*/  LEA.HI.X R5, R6, UR5, R10, 0x2, P0 ;  /* 0x0000000506057c11 */ /* 0x000fe400080f140a */
[----:B------:R-:W-:Y:S01]  /*1c410*/  F2FP.TF32.F32.PACK_B R3, R3 ;  /* 0x00000003ff03723e */ /* 0x000fe200024050ff */
[----:B------:R-:W5:Y:S01]  /*1c420*/  LDL.LU R10, [R1+0x5c] ;  /* 0x00005c00010a7983 */ /* 0x000f620000300800 */
[----:B------:R-:W-:-:S03]  /*1c430*/  ISETP.GT.AND P0, PT, R0, 0x1, P3 ;  /* 0x000000010000780c */ /* 0x000fc60001f04270 */
[----:B------:R2:W-:Y:S01]  /*1c440*/  @P1 STG.E desc[UR44][R4.64], R3 ;  /* 0x0000000304001986 */ /* 0x0005e2000c10192c */
[----:B------:R-:W-:Y:S01]  /*1c450*/  ISETP.GT.AND P2, PT, R158, 0x8, PT ;  /* 0x000000089e00780c */ /* 0x000fe20003f44270 */
[----:B--2---:R-:W-:-:S05]  /*1c460*/  FMUL R3, R7, R2 ;  /* 0x0000000207037220 */ /* 0x004fca0000400000 */
[----:B------:R-:W-:-:S05]  /*1c470*/  F2FP.TF32.F32.PACK_B R3, R3 ;  /* 0x00000003ff03723e */ /* 0x000fca00024050ff */
[----:B------:R0:W-:Y:S04]  /*1c480*/  @P0 STG.E desc[UR44][R4.64+0x4], R3 ;  /* 0x0000040304000986 */ /* 0x0001e8000c10192c */
[----:B0-----:R-:W2:Y:S01]  /*1c490*/  LDL.LU R3, [R1+0xc] ;  /* 0x00000c0001037983 */ /* 0x001ea20000300800 */
[----:B------:R-:W-:Y:S01]  /*1c4a0*/  USHF.L.U32 UR5, UR8, 0x5, URZ ;  /* 0x0000000508057899 */ /* 0x000fe2000800063f */
[----:B------:R-:W-:Y:S01]  /*1c4b0*/  ISETP.GT.AND P0, PT, R0, RZ, P2 ;  /* 0x000000ff0000720c */ /* 0x000fe20001704270 */
[----:B------:R-:W-:Y:S01]  /*1c4c0*/  USHF.L.U64.HI UR4, UR8, 0x5, UR9 ;  /* 0x0000000508047899 */ /* 0x000fe20008010209 */
[----:B---3--:R-:W-:-:S03]  /*1c4d0*/  FMUL R9, R9, R2 ;  /* 0x0000000209097220 */ /* 0x008fc60000400000 */
[----:B------:R-:W-:Y:S02]  /*1c4e0*/  IADD3 R6, P1, R4, UR5, RZ ;  /* 0x0000000504067c10 */ /* 0x000fe4000ff3e0ff */
[----:B------:R-:W-:Y:S02]  /*1c4f0*/  F2FP.TF32.F32.PACK_B R9, R9 ;  /* 0x00000009ff09723e */ /* 0x000fe400024050ff */
[----:B------:R-:W-:-:S05]  /*1c500*/  IADD3.X R7, R5, UR4, RZ, P1, !PT ;  /* 0x0000000405077c10 */ /* 0x000fca0008ffe4ff */
[----:B------:R0:W-:Y:S01]  /*1c510*/  @P0 STG.E desc[UR44][R6.64], R9 ;  /* 0x0000000906000986 */ /* 0x0001e2000c10192c */
[----:B------:R-:W-:-:S03]  /*1c520*/  ISETP.GT.AND P0, PT, R0, 0x1, P2 ;  /* 0x000000010000780c */ /* 0x000fc60001704270 */
[----:B0-----:R-:W3:Y:S01]  /*1c530*/  LDL.LU R9, [R1+0x60] ;  /* 0x0000600001097983 */ /* 0x001ee20000300800 */
[----:B--2---:R-:W-:-:S05]  /*1c540*/  FMUL R3, R3, R2 ;  /* 0x0000000203037220 */ /* 0x004fca0000400000 */
[----:B------:R-:W-:-:S05]  /*1c550*/  F2FP.TF32.F32.PACK_B R3, R3 ;  /* 0x00000003ff03723e */ /* 0x000fca00024050ff */
[----:B------:R0:W-:Y:S04]  /*1c560*/  @P0 STG.E desc[UR44][R6.64+0x4], R3 ;  /* 0x0000040306000986 */ /* 0x0001e8000c10192c */
[----:B0-----:R-:W2:Y:S01]  /*1c570*/  LDL.LU R3, [R1+0x10] ;  /* 0x0000100001037983 */ /* 0x001ea20000300800 */
[----:B------:R-:W-:Y:S01]  /*1c580*/  ISETP.GT.AND P0, PT, R0, 0x8, P3 ;  /* 0x000000080000780c */ /* 0x000fe20001f04270 */
[----:B--2---:R-:W-:-:S05]  /*1c590*/  FMUL R3, R3, R2 ;  /* 0x0000000203037220 */ /* 0x004fca0000400000 */
[----:B------:R-:W-:-:S07]  /*1c5a0*/  F2FP.TF32.F32.PACK_B R3, R3 ;  /* 0x00000003ff03723e */ /* 0x000fce00024050ff */
        /* <DEDUP_REMOVED lines=82> */
[C---:B------:R-:W-:Y:S02]  /*1cad0*/  ISETP.GT.AND P1, PT, R0.reuse, 0x29, P3 ;  /* 0x000000290000780c */ /* 0x040fe40001f24270 */
[----:B------:R-:W-:Y:S01]  /*1cae0*/  ISETP.GT.AND P0, PT, R0, 0x28, P2 ;  /* 0x000000280000780c */ /* 0x000fe20001704270 */
[----:B----4-:R-:W-:-:S05]  /*1caf0*/  FMUL R8, R8, R2 ;  /* 0x0000000208087220 */ /* 0x010fca0000400000 */
[----:B------:R-:W-:-:S05]  /*1cb00*/  F2FP.TF32.F32.PACK_B R8, R8 ;  /* 0x00000008ff08723e */ /* 0x000fca00024050ff */
[----:B------:R0:W-:Y:S04]  /*1cb10*/  @P1 STG.E desc[UR44][R4.64+0xa4], R8 ;  /* 0x0000a40804001986 */ /* 0x0001e8000c10192c */
[----:B0-----:R-:W4:Y:S01]  /*1cb20*/  LDL.LU R8, [R1+0x68] ;  /* 0x0000680001087983 */ /* 0x001f220000300800 */
[----:B--2---:R-:W-:-:S05]  /*1cb30*/  FMUL R3, R3, R2 ;  /* 0x0000000203037220 */ /* 0x004fca0000400000 */
[----:B------:R-:W-:-:S05]  /*1cb40*/  F2FP.TF32.F32.PACK_B R3, R3 ;  /* 0x00000003ff03723e */ /* 0x000fca00024050ff */
[----:B------:R0:W-:Y:S04]  /*1cb50*/  @P0 STG.E desc[UR44][R6.64+0xa0], R3 ;  /* 0x0000a00306000986 */ /* 0x0001e8000c10192c */
[----:B0-----:R-:W2:Y:S01]  /*1cb60*/  LDL.LU R3, [R1+0x64] ;  /* 0x0000640001037983 */ /* 0x001ea20000300800 */
[C---:B------:R-:W-:Y:S02]  /*1cb70*/  ISETP.GT.AND P1, PT, R0.reuse, 0x29, P2 ;  /* 0x000000290000780c */ /* 0x040fe40001724270 */
[----:B------:R-:W-:Y:S01]  /*1cb80*/  ISETP.GT.AND P4, PT, R0, 0x30, P3 ;  /* 0x000000300000780c */ /* 0x000fe20001f84270 */
[-C--:B-----5:R-:W-:Y:S01]  /*1cb90*/  FMUL R10, R10, R2.reuse ;  /* 0x000000020a0a7220 */ /* 0x0a0fe20000400000 */
[C---:B------:R-:W-:Y:S01]  /*1cba0*/  ISETP.GT.AND P5, PT, R0.reuse, 0x31, P3 ;  /* 0x000000310000780c */ /* 0x040fe20001fa4270 */
[-C--:B---3--:R-:W-:Y:S01]  /*1cbb0*/  FMUL R9, R9, R2.reuse ;  /* 0x0000000209097220 */ /* 0x088fe20000400000 */
[----:B------:R-:W-:Y:S01]  /*1cbc0*/  ISETP.GT.AND P0, PT, R0, 0x30, P2 ;  /* 0x000000300000780c */ /* 0x000fe20001704270 */
[----:B----4-:R-:W-:Y:S01]  /*1cbd0*/  FMUL R8, R8, R2 ;  /* 0x0000000208087220 */ /* 0x010fe20000400000 */
[----:B------:R-:W-:-:S02]  /*1cbe0*/  F2FP.TF32.F32.PACK_B R10, R10 ;  /* 0x0000000aff0a723e */ /* 0x000fc400024050ff */
[----:B------:R-:W-:Y:S02]  /*1cbf0*/  F2FP.TF32.F32.PACK_B R9, R9 ;  /* 0x00000009ff09723e */ /* 0x000fe400024050ff */
[----:B------:R-:W-:Y:S01]  /*1cc00*/  F2FP.TF32.F32.PACK_B R8, R8 ;  /* 0x00000008ff08723e */ /* 0x000fe200024050ff */
[----:B------:R0:W-:Y:S04]  /*1cc10*/  @P1 STG.E desc[UR44][R6.64+0xa4], R10 ;  /* 0x0000a40a06001986 */ /* 0x0001e8000c10192c */
[----:B------:R1:W-:Y:S04]  /*1cc20*/  @P4 STG.E desc[UR44][R4.64+0xc0], R9 ;  /* 0x0000c00904004986 */ /* 0x0003e8000c10192c */
[----:B0-----:R-:W3:Y:S04]  /*1cc30*/  LDL.LU R10, [R1+0x78] ;  /* 0x00007800010a7983 */ /* 0x001ee80000300800 */
[----:B-1----:R-:W4:Y:S01]  /*1cc40*/  LDL.LU R9, [R1+0x74] ;  /* 0x0000740001097983 */ /* 0x002f220000300800 */
[----:B--2---:R-:W-:-:S05]  /*1cc50*/  FMUL R3, R3, R2 ;  /* 0x0000000203037220 */ /* 0x004fca0000400000 */
[----:B------:R-:W-:-:S05]  /*1cc60*/  F2FP.TF32.F32.PACK_B R3, R3 ;  /* 0x00000003ff03723e */ /* 0x000fca00024050ff */
[----:B------:R0:W-:Y:S04]  /*1cc70*/  @P5 STG.E desc[UR44][R4.64+0xc4], R3 ;  /* 0x0000c40304005986 */ /* 0x0001e8000c10192c */
[----:B------:R1:W-:Y:S04]  /*1cc80*/  @P0 STG.E desc[UR44][R6.64+0xc0], R8 ;  /* 0x0000c00806000986 */ /* 0x0003e8000c10192c */
[----:B0-----:R-:W2:Y:S04]  /*1cc90*/  LDL.LU R3, [R1+0x6c] ;  /* 0x00006c0001037983 */ /* 0x001ea80000300800 */
[----:B-1----:R-:W5:Y:S01]  /*1cca0*/  LDL.LU R8, [R1+0x70] ;  /* 0x0000700001087983 */ /* 0x002f620000300800 */
[----:B------:R-:W-:-:S02]  /*1ccb0*/  ISETP.GT.AND P1, PT, R0, 0x31, P2 ;  /* 0x000000310000780c */ /* 0x000fc40001724270 */
[C---:B------:R-:W-:Y:S02]  /*1ccc0*/  ISETP.GT.AND P4, PT, R0.reuse, 0x38, P3 ;  /* 0x000000380000780c */ /* 0x040fe40001f84270 */
[C---:B------:R-:W-:Y:S02]  /*1ccd0*/  ISETP.GT.AND P5, PT, R0.reuse, 0x39, P3 ;  /* 0x000000390000780c */ /* 0x040fe40001fa4270 */
[----:B------:R-:W-:Y:S01]  /*1cce0*/  ISETP.GT.AND P0, PT, R0, 0x38, P2 ;  /* 0x000000380000780c */ /* 0x000fe20001704270 */
[-C--:B----4-:R-:W-:Y:S01]  /*1ccf0*/  FMUL R9, R9, R2.reuse ;  /* 0x0000000209097220 */ /* 0x090fe20000400000 */
[----:B---3--:R-:W-:-:S04]  /*1cd00*/  FMUL R10, R10, R2 ;  /* 0x000000020a0a7220 */ /* 0x008fc80000400000 */
[----:B------:R-:W-:Y:S02]  /*1cd10*/  F2FP.TF32.F32.PACK_B R9, R9 ;  /* 0x00000009ff09723e */ /* 0x000fe400024050ff */
[----:B------:R-:W-:Y:S01]  /*1cd20*/  F2FP.TF32.F32.PACK_B R10, R10 ;  /* 0x0000000aff0a723e */ /* 0x000fe200024050ff */
[-C--:B--2---:R-:W-:Y:S01]  /*1cd30*/  FMUL R3, R3, R2.reuse ;  /* 0x0000000203037220 */ /* 0x084fe20000400000 */
[----:B-----5:R-:W-:-:S04]  /*1cd40*/  FMUL R8, R8, R2 ;  /* 0x0000000208087220 */ /* 0x020fc80000400000 */
[----:B------:R-:W-:Y:S02]  /*1cd50*/  F2FP.TF32.F32.PACK_B R3, R3 ;  /* 0x00000003ff03723e */ /* 0x000fe400024050ff */
[----:B------:R-:W-:-:S03]  /*1cd60*/  F2FP.TF32.F32.PACK_B R8, R8 ;  /* 0x00000008ff08723e */ /* 0x000fc600024050ff */
[----:B------:R0:W-:Y:S04]  /*1cd70*/  @P1 STG.E desc[UR44][R6.64+0xc4], R3 ;  /* 0x0000c40306001986 */ /* 0x0001e8000c10192c */
[----:B------:R1:W-:Y:S04]  /*1cd80*/  @P4 STG.E desc[UR44][R4.64+0xe0], R8 ;  /* 0x0000e00804004986 */ /* 0x0003e8000c10192c */
[----:B0-----:R-:W2:Y:S04]  /*1cd90*/  LDL.LU R3, [R1+0x7c] ;  /* 0x00007c0001037983 */ /* 0x001ea80000300800 */
[----:B-1----:R-:W3:Y:S04]  /*1cda0*/  LDL.LU R8, [R1+0x80] ;  /* 0x0000800001087983 */ /* 0x002ee80000300800 */
[----:B------:R0:W-:Y:S04]  /*1cdb0*/  @P5 STG.E desc[UR44][R4.64+0xe4], R9 ;  /* 0x0000e40904005986 */ /* 0x0001e8000c10192c */
[----:B------:R1:W-:Y:S04]  /*1cdc0*/  @P0 STG.E desc[UR44][R6.64+0xe0], R10 ;  /* 0x0000e00a06000986 */ /* 0x0003e8000c10192c */
[----:B0-----:R-:W4:Y:S04]  /*1cdd0*/  LDL.LU R9, [R1+0x84] ;  /* 0x0000840001097983 */ /* 0x001f280000300800 */
[----:B-1----:R-:W5:Y:S01]  /*1cde0*/  LDL.LU R10, [R1+0x88] ;  /* 0x00008800010a7983 */ /* 0x002f620000300800 */
[----:B------:R-:W-:-:S02]  /*1cdf0*/  ISETP.GT.AND P1, PT, R0, 0x39, P2 ;  /* 0x000000390000780c */ /* 0x000fc40001724270 */
[C---:B------:R-:W-:Y:S02]  /*1ce00*/  ISETP.GT.AND P4, PT, R0.reuse, 0x40, P3 ;  /* 0x000000400000780c */ /* 0x040fe40001f84270 */
[C---:B------:R-:W-:Y:S02]  /*1ce10*/  ISETP.GT.AND P5, PT, R0.reuse, 0x41, P3 ;  /* 0x000000410000780c */ /* 0x040fe40001fa4270 */
[----:B------:R-:W-:Y:S01]  /*1ce20*/  ISETP.GT.AND P0, PT, R0, 0x40, P2 ;  /* 0x000000400000780c */ /* 0x000fe20001704270 */
[-C--:B------:R-:W-:Y:S01]  /*1ce30*/  FMUL R11, R11, R2.reuse ;  /* 0x000000020b0b7220 */ /* 0x080fe20000400000 */
[----:B------:R-:W-:-:S04]  /*1ce40*/  FMUL R13, R13, R2 ;  /* 0x000000020d0d7220 */ /* 0x000fc80000400000 */
[----:B------:R-:W-:Y:S02]  /*1ce50*/  F2FP.TF32.F32.PACK_B R11, R11 ;  /* 0x0000000bff0b723e */ /* 0x000fe400024050ff */
[----:B------:R-:W-:Y:S01]  /*1ce60*/  F2FP.TF32.F32.PACK_B R13, R13 ;  /* 0x0000000dff0d723e */ /* 0x000fe200024050ff */
[----:B------:R-:W-:-:S05]  /*1ce70*/  FMUL R15, R15, R2 ;  /* 0x000000020f0f7220 */ /* 0x000fca0000400000 */
[----:B------:R-:W-:Y:S01]  /*1ce80*/  F2FP.TF32.F32.PACK_B R15, R15 ;  /* 0x0000000fff0f723e */ /* 0x000fe200024050ff */
[----:B------:R-:W-:-:S05]  /*1ce90*/  FMUL R19, R19, R2 ;  /* 0x0000000213137220 */ /* 0x000fca0000400000 */
[----:B------:R-:W-:Y:S01]  /*1cea0*/  F2FP.TF32.F32.PACK_B R19, R19 ;  /* 0x00000013ff13723e */ /* 0x000fe200024050ff */
[-C--:B--2---:R-:W-:Y:S01]  /*1ceb0*/  FMUL R3, R3, R2.reuse ;  /* 0x0000000203037220 */ /* 0x084fe20000400000 */
[----:B---3--:R-:W-:-:S04]  /*1cec0*/  FMUL R8, R8, R2 ;  /* 0x0000000208087220 */ /* 0x008fc80000400000 */
[----:B------:R-:W-:Y:S02]  /*1ced0*/  F2FP.TF32.F32.PACK_B R3, R3 ;  /* 0x00000003ff03723e */ /* 0x000fe400024050ff */
[----:B------:R-:W-:-:S03]  /*1cee0*/  F2FP.TF32.F32.PACK_B R8, R8 ;  /* 0x00000008ff08723e */ /* 0x000fc600024050ff */
[----:B------:R0:W-:Y:S01]  /*1cef0*/  @P1 STG.E desc[UR44][R6.64+0xe4], R3 ;  /* 0x0000e40306001986 */ /* 0x0001e2000c10192c */
[----:B------:R-:W-:-:S03]  /*1cf00*/  ISETP.GT.AND P1, PT, R0, 0x41, P2 ;  /* 0x000000410000780c */ /* 0x000fc60001724270 */
[----:B------:R1:W-:Y:S01]  /*1cf10*/  @P4 STG.E desc[UR44][R4.64+0x100], R8 ;  /* 0x0001000804004986 */ /* 0x0003e2000c10192c */
[----:B------:R-:W-:Y:S01]  /*1cf20*/  ISETP.GT.AND P4, PT, R0, 0x48, P3 ;  /* 0x000000480000780c */ /* 0x000fe20001f84270 */
[-C--:B----4-:R-:W-:Y:S01]  /*1cf30*/  FMUL R9, R9, R2.reuse ;  /* 0x0000000209097220 */ /* 0x090fe20000400000 */
[-C--:B0-----:R-:W-:Y:S01]  /*1cf40*/  FMUL R3, R235, R2.reuse ;  /* 0x00000002eb037220 */ /* 0x081fe20000400000 */
[-C--:B-----5:R-:W-:Y:S01]  /*1cf50*/  FMUL R10, R10, R2.reuse ;  /* 0x000000020a0a7220 */ /* 0x0a0fe20000400000 */
[----:B-1----:R-:W-:Y:S02]  /*1cf60*/  FMUL R8, R234, R2 ;  /* 0x00000002ea087220 */ /* 0x002fe40000400000 */
[----:B------:R-:W-:Y:S02]  /*1cf70*/  F2FP.TF32.F32.PACK_B R9, R9 ;  /* 0x00000009ff09723e */ /* 0x000fe400024050ff */
[----:B------:R-:W-:Y:S02]  /*1cf80*/  F2FP.TF32.F32.PACK_B R10, R10 ;  /* 0x0000000aff0a723e */ /* 0x000fe400024050ff */
[----:B------:R-:W-:-:S02]  /*1cf90*/  F2FP.TF32.F32.PACK_B R3, R3 ;  /* 0x00000003ff03723e */ /* 0x000fc400024050ff */
[----:B------:R-:W-:Y:S01]  /*1cfa0*/  F2FP.TF32.F32.PACK_B R8, R8 ;  /* 0x00000008ff08723e */ /* 0x000fe200024050ff */
[----:B------:R0:W-:Y:S01]  /*1cfb0*/  @P5 STG.E desc[UR44][R4.64+0x104], R9 ;  /* 0x0001040904005986 */ /* 0x0001e2000c10192c */
[----:B------:R-:W-:-:S03]  /*1cfc0*/  ISETP.GT.AND P5, PT, R0, 0x49, P3 ;  /* 0x000000490000780c */ /* 0x000fc60001fa4270 */
[----:B------:R1:W-:Y:S01]  /*1cfd0*/  @P0 STG.E desc[UR44][R6.64+0x100], R10 ;  /* 0x0001000a06000986 */ /* 0x0003e2000c10192c */
[----:B------:R-:W-:-:S03]  /*1cfe0*/  ISETP.GT.AND P0, PT, R0, 0x48, P2 ;  /* 0x000000480000780c */ /* 0x000fc60001704270 */
[----:B------:R2:W-:Y:S01]  /*1cff0*/  @P1 STG.E desc[UR44][R6.64+0x104], R3 ;  /* 0x0001040306001986 */ /* 0x0005e2000c10192c */
[----:B------:R-:W-:-:S03]  /*1d000*/  ISETP.GT.AND P1, PT, R0, 0x49, P2 ;  /* 0x000000490000780c */ /* 0x000fc60001724270 */
[----:B------:R-:W-:Y:S01]  /*1d010*/  @P4 STG.E desc[UR44][R4.64+0x120], R8 ;  /* 0x0001200804004986 */ /* 0x000fe2000c10192c */
[-C--:B0-----:R-:W-:Y:S01]  /*1d020*/  FMUL R9, R233, R2.reuse ;  /* 0x00000002e9097220 */ /* 0x081fe20000400000 */
[----:B------:R-:W-:Y:S01]  /*1d030*/  ISETP.GT.AND P4, PT, R0, 0x50, P3 ;  /* 0x000000500000780c */ /* 0x000fe20001f84270 */
[----:B-1----:R-:W-:-:S03]  /*1d040*/  FMUL R10, R232, R2 ;  /* 0x00000002e80a7220 */ /* 0x002fc60000400000 */
[----:B------:R-:W-:Y:S02]  /*1d050*/  F2FP.TF32.F32.PACK_B R9, R9 ;  /* 0x00000009ff09723e */ /* 0x000fe400024050ff */
[----:B------:R-:W-:-:S03]  /*1d060*/  F2FP.TF32.F32.PACK_B R10, R10 ;  /* 0x0000000aff0a723e */ /* 0x000fc600024050ff */
[----:B------:R0:W-:Y:S01]  /*1d070*/  @P5 STG.E desc[UR44][R4.64+0x124], R9 ;  /* 0x0001240904005986 */ /* 0x0001e2000c10192c */
[----:B------:R-:W-:-:S03]  /*1d080*/  ISETP.GT.AND P5, PT, R0, 0x51, P3 ;  /* 0x000000510000780c */ /* 0x000fc60001fa4270 */
[----:B------:R-:W-:Y:S01]  /*1d090*/  @P0 STG.E desc[UR44][R6.64+0x120], R10 ;  /* 0x0001200a06000986 */ /* 0x000fe2000c10192c */
[----:B------:R-:W-:-:S03]  /*1d0a0*/  ISETP.GT.AND P0, PT, R0, 0x50, P2 ;  /* 0x000000500000780c */ /* 0x000fc60001704270 */
[----:B------:R1:W-:Y:S01]  /*1d0b0*/  @P1 STG.E desc[UR44][R6.64+0x124], R11 ;  /* 0x0001240b06001986 */ /* 0x0003e2000c10192c */
[C---:B------:R-:W-:Y:S01]  /*1d0c0*/  ISETP.GT.AND P1, PT, R0.reuse, 0x51, P2 ;  /* 0x000000510000780c */ /* 0x040fe20001724270 */
[-C--:B--2---:R-:W-:Y:S02]  /*1d0d0*/  FMUL R3, R231, R2.reuse ;  /* 0x00000002e7037220 */ /* 0x084fe40000400000 */
[----:B------:R2:W-:Y:S01]  /*1d0e0*/  @P4 STG.E desc[UR44][R4.64+0x140], R13 ;  /* 0x0001400d04004986 */ /* 0x0005e2000c10192c */
[----:B------:R-:W-:Y:S01]  /*1d0f0*/  ISETP.GT.AND P4, PT, R0, 0x58, P3 ;  /* 0x000000580000780c */ /* 0x000fe20001f84270 */
[-C--:B0-----:R-:W-:Y:S01]  /*1d100*/  FMUL R9, R230, R2.reuse ;  /* 0x00000002e6097220 */ /* 0x081fe20000400000 */
[----:B------:R-:W-:Y:S01]  /*1d110*/  F2FP.TF32.F32.PACK_B R3, R3 ;  /* 0x00000003ff03723e */ /* 0x000fe200024050ff */
[----:B-1----:R-:W-:-:S03]  /*1d120*/  FMUL R11, R229, R2 ;  /* 0x00000002e50b7220 */ /* 0x002fc60000400000 */
[----:B------:R-:W-:Y:S01]  /*1d130*/  F2FP.TF32.F32.PACK_B R9, R9 ;  /* 0x00000009ff09723e */ /* 0x000fe200024050ff */
[----:B------:R-:W-:Y:S01]  /*1d140*/  @P5 STG.E desc[UR44][R4.64+0x144], R15 ;  /* 0x0001440f04005986 */ /* 0x000fe2000c10192c */
[----:B------:R-:W-:-:S03]  /*1d150*/  F2FP.TF32.F32.PACK_B R11, R11 ;  /* 0x0000000bff0b723e */ /* 0x000fc600024050ff */
[----:B------:R0:W-:Y:S01]  /*1d160*/  @P0 STG.E desc[UR44][R6.64+0x140], R3 ;  /* 0x0001400306000986 */ /* 0x0001e2000c10192c */
[C---:B------:R-:W-:Y:S02]  /*1d170*/  ISETP.GT.AND P5, PT, R0.reuse, 0x59, P3 ;  /* 0x000000590000780c */ /* 0x040fe40001fa4270 */
[C---:B------:R-:W-:Y:S01]  /*1d180*/  ISETP.GT.AND P0, PT, R0.reuse, 0x58, P2 ;  /* 0x000000580000780c */ /* 0x040fe20001704270 */
[----:B------:R1:W-:Y:S01]  /*1d190*/  @P1 STG.E desc[UR44][R6.64+0x144], R9 ;  /* 0x0001440906001986 */ /* 0x0003e2000c10192c */
[----:B------:R-:W-:Y:S01]  /*1d1a0*/  ISETP.GT.AND P1, PT, R0, 0x59, P2 ;  /* 0x000000590000780c */ /* 0x000fe20001724270 */
[-C--:B--2---:R-:W-:Y:S02]  /*1d1b0*/  FMUL R13, R228, R2.reuse ;  /* 0x00000002e40d7220 */ /* 0x084fe40000400000 */
[----:B------:R2:W-:Y:S01]  /*1d1c0*/  @P4 STG.E desc[UR44][R4.64+0x160], R11 ;  /* 0x0001600b04004986 */ /* 0x0005e2000c10192c */
[----:B------:R-:W-:Y:S01]  /*1d1d0*/  ISETP.GT.AND P4, PT, R0, 0x60, P3 ;  /* 0x000000600000780c */ /* 0x000fe20001f84270 */
[-C--:B0-----:R-:W-:Y:S01]  /*1d1e0*/  FMUL R3, R227, R2.reuse ;  /* 0x00000002e3037220 */ /* 0x081fe20000400000 */
[----:B------:R-:W-:Y:S01]  /*1d1f0*/  F2FP.TF32.F32.PACK_B R13, R13 ;  /* 0x0000000dff0d723e */ /* 0x000fe200024050ff */
[----:B-1----:R-:W-:-:S03]  /*1d200*/  FMUL R9, R226, R2 ;  /* 0x00000002e2097220 */ /* 0x002fc60000400000 */
[----:B------:R-:W-:Y:S01]  /*1d210*/  F2FP.TF32.F32.PACK_B R3, R3 ;  /* 0x00000003ff03723e */ /* 0x000fe200024050ff */
[----:B------:R0:W-:Y:S01]  /*1d220*/  @P5 STG.E desc[UR44][R4.64+0x164], R13 ;  /* 0x0001640d04005986 */ /* 0x0001e2000c10192c */
[----:B------:R-:W-:-:S03]  /*1d230*/  F2FP.TF32.F32.PACK_B R9, R9 ;  /* 0x00000009ff09723e */ /* 0x000fc600024050ff */
[----:B------:R-:W-:Y:S01]  /*1d240*/  @P0 STG.E desc[UR44][R6.64+0x160], R19 ;  /* 0x0001601306000986 */ /* 0x000fe2000c10192c */
[C---:B------:R-:W-:Y:S02]  /*1d250*/  ISETP.GT.AND P5, PT, R0.reuse, 0x61, P3 ;  /* 0x000000610000780c */ /* 0x040fe40001fa4270 */
[C---:B------:R-:W-:Y:S01]  /*1d260*/  ISETP.GT.AND P0, PT, R0.reuse, 0x60, P2 ;  /* 0x000000600000780c */ /* 0x040fe20001704270 */
[----:B------:R1:W-:Y:S01]  /*1d270*/  @P1 STG.E desc[UR44][R6.64+0x164], R3 ;  /* 0x0001640306001986 */ /* 0x0003e2000c10192c */
[C---:B------:R-:W-:Y:S01]  /*1d280*/  ISETP.GT.AND P1, PT, R0.reuse, 0x61, P2 ;  /* 0x000000610000780c */ /* 0x040fe20001724270 */
[-C--:B--2---:R-:W-:Y:S02]  /*1d290*/  FMUL R11, R225, R2.reuse ;  /* 0x00000002e10b7220 */ /* 0x084fe40000400000 */
[----:B------:R2:W-:Y:S01]  /*1d2a0*/  @P4 STG.E desc[UR44][R4.64+0x180], R9 ;  /* 0x0001800904004986 */ /* 0x0005e2000c10192c */
[----:B------:R-:W-:Y:S01]  /*1d2b0*/  ISETP.GT.AND P4, PT, R0, 0x68, P3 ;  /* 0x000000680000780c */ /* 0x000fe20001f84270 */
[-C--:B------:R-:W-:Y:S01]  /*1d2c0*/  FMUL R15, R224, R2.reuse ;  /* 0x00000002e00f7220 */ /* 0x080fe20000400000 */
[-C--:B0-----:R-:W-:Y:S01]  /*1d2d0*/  FMUL R13, R223, R2.reuse ;  /* 0x00000002df0d7220 */ /* 0x081fe20000400000 */
[----:B------:R-:W-:Y:S01]  /*1d2e0*/  F2FP.TF32.F32.PACK_B R11, R11 ;  /* 0x0000000bff0b723e */ /* 0x000fe200024050ff */
[----:B-1----:R-:W-:-:S02]  /*1d2f0*/  FMUL R3, R222, R2 ;  /* 0x00000002de037220 */ /* 0x002fc40000400000 */
[----:B------:R-:W-:Y:S02]  /*1d300*/  F2FP.TF32.F32.PACK_B R15, R15 ;  /* 0x0000000fff0f723e */ /* 0x000fe400024050ff */
[----:B------:R-:W-:Y:S02]  /*1d310*/  F2FP.TF32.F32.PACK_B R13, R13 ;  /* 0x0000000dff0d723e */ /* 0x000fe400024050ff */
[----:B------:R-:W-:Y:S01]  /*1d320*/  F2FP.TF32.F32.PACK_B R3, R3 ;  /* 0x00000003ff03723e */ /* 0x000fe200024050ff */
[----:B------:R0:W-:Y:S01]  /*1d330*/  @P5 STG.E desc[UR44][R4.64+0x184], R11 ;  /* 0x0001840b04005986 */ /* 0x0001e2000c10192c */
[----:B------:R-:W-:-:S03]  /*1d340*/  ISETP.GT.AND P5, PT, R0, 0x69, P3 ;  /* 0x000000690000780c */ /* 0x000fc60001fa4270 */
[----:B------:R-:W-:Y:S01]  /*1d350*/  @P0 STG.E desc[UR44][R6.64+0x180], R15 ;  /* 0x0001800f06000986 */ /* 0x000fe2000c10192c */
[C---:B------:R-:W-:Y:S01]  /*1d360*/  ISETP.GT.AND P0, PT, R0.reuse, 0x68, P2 ;  /* 0x000000680000780c */ /* 0x040fe20001704270 */
[-C--:B--2---:R-:W-:Y:S02]  /*1d370*/  FMUL R9, R221, R2.reuse ;  /* 0x00000002dd097220 */ /* 0x084fe40000400000 */
[----:B------:R1:W-:Y:S01]  /*1d380*/  @P1 STG.E desc[UR44][R6.64+0x184], R13 ;  /* 0x0001840d06001986 */ /* 0x0003e2000c10192c */
[----:B------:R-:W-:Y:S01]  /*1d390*/  ISETP.GT.AND P1, PT, R0, 0x69, P2 ;  /* 0x000000690000780c */ /* 0x000fe20001724270 */
[-C--:B------:R-:W-:Y:S02]  /*1d3a0*/  FMUL R19, R220, R2.reuse ;  /* 0x00000002dc137220 */ /* 0x080fe40000400000 */
[----:B------:R2:W-:Y:S01]  /*1d3b0*/  @P4 STG.E desc[UR44][R4.64+0x1a0], R3 ;  /* 0x0001a00304004986 */ /* 0x0005e2000c10192c */
[----:B------:R-:W-:Y:S01]  /*1d3c0*/  ISETP.GT.AND P4, PT, R0, 0x70, P3 ;  /* 0x000000700000780c */ /* 0x000fe20001f84270 */
[----:B0-----:R-:W-:Y:S01]  /*1d3d0*/  FMUL R11, R219, R2 ;  /* 0x00000002db0b7220 */ /* 0x001fe20000400000 */
[----:B------:R-:W-:-:S02]  /*1d3e0*/  F2FP.TF32.F32.PACK_B R9, R9 ;  /* 0x00000009ff09723e */ /* 0x000fc400024050ff */
[----:B------:R-:W-:Y:S01]  /*1d3f0*/  F2FP.TF32.F32.PACK_B R19, R19 ;  /* 0x00000013ff13723e */ /* 0x000fe200024050ff */
[-C--:B-1----:R-:W-:Y:S01]  /*1d400*/  FMUL R13, R218, R2.reuse ;  /* 0x00000002da0d7220 */ /* 0x082fe20000400000 */
[----:B------:R-:W-:Y:S01]  /*1d410*/  F2FP.TF32.F32.PACK_B R11, R11 ;  /* 0x0000000bff0b723e */ /* 0x000fe200024050ff */
[----:B------:R0:W-:Y:S03]  /*1d420*/  @P5 STG.E desc[UR44][R4.64+0x1a4], R9 ;  /* 0x0001a40904005986 */ /* 0x0001e6000c10192c */
[----:B------:R-:W-:Y:S01]  /*1d430*/  F2FP.TF32.F32.PACK_B R13, R13 ;  /* 0x0000000dff0d723e */ /* 0x000fe200024050ff */
[----:B------:R-:W-:Y:S01]  /*1d440*/  @P0 STG.E desc[UR44][R6.64+0x1a0], R19 ;  /* 0x0001a01306000986 */ /* 0x000fe2000c10192c */
[C---:B------:R-:W-:Y:S02]  /*1d450*/  ISETP.GT.AND P5, PT, R0.reuse, 0x71, P3 ;  /* 0x000000710000780c */ /* 0x040fe40001fa4270 */
[C---:B------:R-:W-:Y:S01]  /*1d460*/  ISETP.GT.AND P0, PT, R0.reuse, 0x70, P2 ;  /* 0x000000700000780c */ /* 0x040fe20001704270 */
[----:B------:R1:W-:Y:S01]  /*1d470*/  @P1 STG.E desc[UR44][R6.64+0x1a4], R11 ;  /* 0x0001a40b06001986 */ /* 0x0003e2000c10192c */
[----:B------:R-:W-:Y:S01]  /*1d480*/  ISETP.GT.AND P1, PT, R0, 0x71, P2 ;  /* 0x000000710000780c */ /* 0x000fe20001724270 */
[----:B--2---:R-:W-:-:S02]  /*1d490*/  FMUL R3, R217, R2 ;  /* 0x00000002d9037220 */ /* 0x004fc40000400000 */
[----:B------:R2:W-:Y:S01]  /*1d4a0*/  @P4 STG.E desc[UR44][R4.64+0x1c0], R13 ;  /* 0x0001c00d04004986 */ /* 0x0005e2000c10192c */
[----:B------:R-:W-:Y:S01]  /*1d4b0*/  ISETP.GT.AND P4, PT, R0, 0x78, P3 ;  /* 0x000000780000780c */ /* 0x000fe20001f84270 */
[-C--:B------:R-:W-:Y:S01]  /*1d4c0*/  FMUL R15, R216, R2.reuse ;  /* 0x00000002d80f7220 */ /* 0x080fe20000400000 */
[-C--:B0-----:R-:W-:Y:S01]  /*1d4d0*/  FMUL R9, R215, R2.reuse ;  /* 0x00000002d7097220 */ /* 0x081fe20000400000 */
[----:B------:R-:W-:Y:S01]  /*1d4e0*/  F2FP.TF32.F32.PACK_B R3, R3 ;  /* 0x00000003ff03723e */ /* 0x000fe200024050ff */
[----:B-1----:R-:W-:Y:S02]  /*1d4f0*/  FMUL R11, R214, R2 ;  /* 0x00000002d60b7220 */ /* 0x002fe40000400000 */
        /* <DEDUP_REMOVED lines=219> */
[C---:B------:R-:W-:Y:S01]  /*1e2b0*/  ISETP.GT.AND P4, PT, R0.reuse, 0xe8, P3 ;  /* 0x000000e80000780c */ /* 0x040fe20001f84270 */
[-C--:B------:R-:W-:Y:S01]  /*1e2c0*/  FMUL R15, R159, R2.reuse ;  /* 0x000000029f0f7220 */ /* 0x080fe20000400000 */
[----:B------:R-:W-:Y:S01]  /*1e2d0*/  ISETP.GT.AND P6, PT, R0, 0xe9, P3 ;  /* 0x000000e90000780c */ /* 0x000fe20001fc4270 */
[-C--:B0-----:R-:W-:Y:S01]  /*1e2e0*/  FMUL R13, R157, R2.reuse ;  /* 0x000000029d0d7220 */ /* 0x081fe20000400000 */
[----:B------:R-:W-:Y:S01]  /*1e2f0*/  F2FP.TF32.F32.PACK_B R11, R11 ;  /* 0x0000000bff0b723e */ /* 0x000fe200024050ff */
[-C--:B-1----:R-:W-:Y:S01]  /*1e300*/  FMUL R3, R156, R2.reuse ;  /* 0x000000029c037220 */ /* 0x082fe20000400000 */
[----:B------:R-:W-:Y:S01]  /*1e310*/  F2FP.TF32.F32.PACK_B R15, R15 ;  /* 0x0000000fff0f723e */ /* 0x000fe200024050ff */
[----:B--2---:R-:W-:Y:S01]  /*1e320*/  FMUL R9, R155, R2 ;  /* 0x000000029b097220 */ /* 0x004fe20000400000 */
[----:B------:R-:W-:Y:S02]  /*1e330*/  F2FP.TF32.F32.PACK_B R13, R13 ;  /* 0x0000000dff0d723e */ /* 0x000fe400024050ff */
[----:B------:R-:W-:Y:S01]  /*1e340*/  F2FP.TF32.F32.PACK_B R3, R3 ;  /* 0x00000003ff03723e */ /* 0x000fe200024050ff */
[----:B------:R0:W-:Y:S01]  /*1e350*/  @P5 STG.E desc[UR44][R4.64+0x384], R11 ;  /* 0x0003840b04005986 */ /* 0x0001e2000c10192c */
[----:B------:R-:W-:-:S03]  /*1e360*/  F2FP.TF32.F32.PACK_B R9, R9 ;  /* 0x00000009ff09723e */ /* 0x000fc600024050ff */
[----:B------:R-:W-:Y:S01]  /*1e370*/  @P0 STG.E desc[UR44][R6.64+0x380], R15 ;  /* 0x0003800f06000986 */ /* 0x000fe2000c10192c */
[----:B------:R-:W-:-:S03]  /*1e380*/  ISETP.GT.AND P0, PT, R0, 0xe8, P2 ;  /* 0x000000e80000780c */ /* 0x000fc60001704270 */
[----:B------:R1:W-:Y:S01]  /*1e390*/  @P1 STG.E desc[UR44][R6.64+0x384], R13 ;  /* 0x0003840d06001986 */ /* 0x0003e2000c10192c */
[----:B------:R-:W-:-:S03]  /*1e3a0*/  ISETP.GT.AND P5, PT, R0, 0xe9, P2 ;  /* 0x000000e90000780c */ /* 0x000fc600017a4270 */
[----:B------:R2:W-:Y:S01]  /*1e3b0*/  @P4 STG.E desc[UR44][R4.64+0x3a0], R3 ;  /* 0x0003a00304004986 */ /* 0x0005e2000c10192c */
[-C--:B------:R-:W-:Y:S01]  /*1e3c0*/  FMUL R19, R154, R2.reuse ;  /* 0x000000029a137220 */ /* 0x080fe20000400000 */
[C---:B------:R-:W-:Y:S02]  /*1e3d0*/  ISETP.GT.AND P4, PT, R0.reuse, 0xf1, P3 ;  /* 0x000000f10000780c */ /* 0x040fe40001f84270 */
[----:B------:R3:W-:Y:S01]  /*1e3e0*/  @P6 STG.E desc[UR44][R4.64+0x3a4], R9 ;  /* 0x0003a40904006986 */ /* 0x0007e2000c10192c */
[----:B------:R-:W-:Y:S01]  /*1e3f0*/  ISETP.GT.AND P6, PT, R0, 0xf0, P3 ;  /* 0x000000f00000780c */ /* 0x000fe20001fc4270 */
[-C--:B0-----:R-:W-:Y:S01]  /*1e400*/  FMUL R11, R153, R2.reuse ;  /* 0x00000002990b7220 */ /* 0x081fe20000400000 */
[-C--:B-1----:R-:W-:Y:S01]  /*1e410*/  FMUL R13, R152, R2.reuse ;  /* 0x00000002980d7220 */ /* 0x082fe20000400000 */
[----:B------:R-:W-:Y:S01]  /*1e420*/  F2FP.TF32.F32.PACK_B R19, R19 ;  /* 0x00000013ff13723e */ /* 0x000fe200024050ff */
[----:B--2---:R-:W-:Y:S02]  /*1e430*/  FMUL R3, R23, R2 ;  /* 0x0000000217037220 */ /* 0x004fe40000400000 */
[----:B------:R-:W-:-:S02]  /*1e440*/  F2FP.TF32.F32.PACK_B R11, R11 ;  /* 0x0000000bff0b723e */ /* 0x000fc400024050ff */
[----:B------:R-:W-:Y:S02]  /*1e450*/  F2FP.TF32.F32.PACK_B R13, R13 ;  /* 0x0000000dff0d723e */ /* 0x000fe400024050ff */
[----:B------:R-:W-:Y:S01]  /*1e460*/  F2FP.TF32.F32.PACK_B R3, R3 ;  /* 0x00000003ff03723e */ /* 0x000fe200024050ff */
[----:B------:R0:W-:Y:S04]  /*1e470*/  @P0 STG.E desc[UR44][R6.64+0x3a0], R19 ;  /* 0x0003a01306000986 */ /* 0x0001e8000c10192c */
[----:B------:R1:W-:Y:S04]  /*1e480*/  @P5 STG.E desc[UR44][R6.64+0x3a4], R11 ;  /* 0x0003a40b06005986 */ /* 0x0003e8000c10192c */
[----:B------:R-:W-:Y:S01]  /*1e490*/  @P6 STG.E desc[UR44][R4.64+0x3c0], R13 ;  /* 0x0003c00d04006986 */ /* 0x000fe2000c10192c */
[----:B------:R-:W-:-:S03]  /*1e4a0*/  ISETP.GT.AND P6, PT, R0, 0xf0, P2 ;  /* 0x000000f00000780c */ /* 0x000fc600017c4270 */
[----:B------:R2:W-:Y:S01]  /*1e4b0*/  @P4 STG.E desc[UR44][R4.64+0x3c4], R3 ;  /* 0x0003c40304004986 */ /* 0x0005e2000c10192c */
[C---:B------:R-:W-:Y:S02]  /*1e4c0*/  ISETP.GT.AND P4, PT, R0.reuse, 0xf8, P3 ;  /* 0x000000f80000780c */ /* 0x040fe40001f84270 */
[C---:B------:R-:W-:Y:S02]  /*1e4d0*/  ISETP.GT.AND P3, PT, R0.reuse, 0xf9, P3 ;  /* 0x000000f90000780c */ /* 0x040fe40001f64270 */
[----:B------:R-:W-:Y:S01]  /*1e4e0*/  ISETP.GT.AND P5, PT, R0, 0xf1, P2 ;  /* 0x000000f10000780c */ /* 0x000fe200017a4270 */
[-C--:B---3--:R-:W-:Y:S01]  /*1e4f0*/  FMUL R9, R22, R2.reuse ;  /* 0x0000000216097220 */ /* 0x088fe20000400000 */
[-C--:B------:R-:W-:Y:S01]  /*1e500*/  FMUL R15, R21, R2.reuse ;  /* 0x00000002150f7220 */ /* 0x080fe20000400000 */
[-C--:B0-----:R-:W-:Y:S01]  /*1e510*/  FMUL R19, R20, R2.reuse ;  /* 0x0000000214137220 */ /* 0x081fe20000400000 */
[----:B------:R-:W-:Y:S01]  /*1e520*/  FMUL R21, R18, R2 ;  /* 0x0000000212157220 */ /* 0x000fe20000400000 */
[----:B------:R-:W-:Y:S01]  /*1e530*/  USHF.L.U32 UR12, UR8, 0x9, URZ ;  /* 0x00000009080c7899 */ /* 0x000fe2000800063f */
[----:B------:R-:W-:-:S02]  /*1e540*/  F2FP.TF32.F32.PACK_B R9, R9 ;  /* 0x00000009ff09723e */ /* 0x000fc400024050ff */
[----:B------:R-:W-:Y:S02]  /*1e550*/  F2FP.TF32.F32.PACK_B R15, R15 ;  /* 0x0000000fff0f723e */ /* 0x000fe400024050ff */
[----:B------:R-:W-:Y:S01]  /*1e560*/  F2FP.TF32.F32.PACK_B R19, R19 ;  /* 0x00000013ff13723e */ /* 0x000fe200024050ff */
[----:B------:R-:W-:Y:S01]  /*1e570*/  USHF.L.U64.HI UR11, UR8, 0x9, UR9 ;  /* 0x00000009080b7899 */ /* 0x000fe20008010209 */
[----:B------:R-:W-:Y:S01]  /*1e580*/  F2FP.TF32.F32.PACK_B R21, R21 ;  /* 0x00000015ff15723e */ /* 0x000fe200024050ff */
[----:B------:R-:W-:Y:S01]  /*1e590*/  @P3 IMAD.MOV.U32 R10, RZ, RZ, R4 ;  /* 0x000000ffff0a3224 */ /* 0x000fe200078e0004 */
[----:B------:R0:W-:Y:S01]  /*1e5a0*/  @P6 STG.E desc[UR44][R6.64+0x3c0], R9 ;  /* 0x0003c00906006986 */ /* 0x0001e2000c10192c */
[----:B-1----:R-:W-:Y:S02]  /*1e5b0*/  @P3 IMAD.MOV.U32 R11, RZ, RZ, R5 ;  /* 0x000000ffff0b3224 */ /* 0x002fe400078e0005 */
[----:B--2---:R-:W-:Y:S01]  /*1e5c0*/  IMAD.U32 R3, RZ, RZ, UR12 ;  /* 0x0000000cff037e24 */ /* 0x004fe2000f8e00ff */
[----:B------:R-:W-:Y:S01]  /*1e5d0*/  @P5 STG.E desc[UR44][R6.64+0x3c4], R15 ;  /* 0x0003c40f06005986 */ /* 0x000fe2000c10192c */
[----:B------:R-:W-:-:S03]  /*1e5e0*/  ISETP.GT.AND P1, PT, R158, 0x80, PT ;  /* 0x000000809e00780c */ /* 0x000fc60003f24270 */
[----:B------:R1:W-:Y:S01]  /*1e5f0*/  @P4 STG.E desc[UR44][R4.64+0x3e0], R19 ;  /* 0x0003e01304004986 */ /* 0x0003e2000c10192c */
[C---:B------:R-:W-:Y:S02]  /*1e600*/  ISETP.GT.AND P4, PT, R0.reuse, 0xf8, P2 ;  /* 0x000000f80000780c */ /* 0x040fe40001784270 */
[----:B------:R-:W-:Y:S01]  /*1e610*/  ISETP.GT.AND P2, PT, R0, 0xf9, P2 ;  /* 0x000000f90000780c */ /* 0x000fe20001744270 */
[----:B------:R2:W-:Y:S01]  /*1e620*/  @P3 STG.E desc[UR44][R10.64+0x3e4], R21 ;  /* 0x0003e4150a003986 */ /* 0x0005e2000c10192c */
[----:B0-----:R-:W-:Y:S01]  /*1e630*/  MOV R9, UR11 ;  /* 0x0000000b00097c02 */ /* 0x001fe20008000f00 */
[-C--:B------:R-:W-:Y:S01]  /*1e640*/  FMUL R23, R14, R2.reuse ;  /* 0x000000020e177220 */ /* 0x080fe20000400000 */
[----:B------:R-:W-:Y:S01]  /*1e650*/  IADD3 R8, P3, P6, R4, UR5, R3 ;  /* 0x0000000504087c10 */ /* 0x000fe2000fe7e003 */
[-C--:B------:R-:W-:Y:S01]  /*1e660*/  FMUL R13, R12, R2.reuse ;  /* 0x000000020c0d7220 */ /* 0x080fe20000400000 */
[----:B------:R-:W-:Y:S02]  /*1e670*/  ISETP.GT.AND P5, PT, R0, RZ, P1 ;  /* 0x000000ff0000720c */ /* 0x000fe40000fa4270 */
[----:B------:R-:W-:Y:S01]  /*1e680*/  IADD3.X R9, R5, UR4, R9, P3, P6 ;  /* 0x0000000405097c10 */ /* 0x000fe20009fec409 */
[----:B------:R-:W-:Y:S01]  /*1e690*/  FMUL R3, R24, R2 ;  /* 0x0000000218037220 */ /* 0x000fe20000400000 */
[----:B------:R-:W-:-:S02]  /*1e6a0*/  ISETP.GT.AND P3, PT, R0, 0x1, P1 ;  /* 0x000000010000780c */ /* 0x000fc40000f64270 */
[----:B------:R-:W-:Y:S01]  /*1e6b0*/  F2FP.TF32.F32.PACK_B R23, R23 ;  /* 0x00000017ff17723e */ /* 0x000fe200024050ff */
[----:B------:R-:W-:Y:S01]  /*1e6c0*/  FMUL R25, R25, R2 ;  /* 0x0000000219197220 */ /* 0x000fe20000400000 */
[----:B-1----:R-:W-:Y:S02]  /*1e6d0*/  IADD3 R4, P6, R4, UR12, RZ ;  /* 0x0000000c04047c10 */ /* 0x002fe4000ffde0ff */
[----:B------:R-:W-:Y:S02]  /*1e6e0*/  F2FP.TF32.F32.PACK_B R13, R13 ;  /* 0x0000000dff0d723e */ /* 0x000fe400024050ff */
[----:B------:R-:W-:Y:S01]  /*1e6f0*/  ISETP.GT.AND P0, PT, R158, 0x88, PT ;  /* 0x000000889e00780c */ /* 0x000fe20003f04270 */
[----:B------:R-:W-:Y:S01]  /*1e700*/  @P4 STG.E desc[UR44][R6.64+0x3e0], R23 ;  /* 0x0003e01706004986 */ /* 0x000fe2000c10192c */
[----:B------:R-:W-:Y:S02]  /*1e710*/  IADD3.X R5, R5, UR11, RZ, P6, !PT ;  /* 0x0000000b05057c10 */ /* 0x000fe4000b7fe4ff */
[----:B------:R-:W-:Y:S01]  /*1e720*/  F2FP.TF32.F32.PACK_B R3, R3 ;  /* 0x00000003ff03723e */ /* 0x000fe200024050ff */
[----:B------:R-:W-:Y:S01]  /*1e730*/  @P2 STG.E desc[UR44][R6.64+0x3e4], R13 ;  /* 0x0003e40d06002986 */ /* 0x000fe2000c10192c */
[----:B------:R-:W-:-:S02]  /*1e740*/  F2FP.TF32.F32.PACK_B R25, R25 ;  /* 0x00000019ff19723e */ /* 0x000fc400024050ff */
[----:B------:R-:W-:Y:S01]  /*1e750*/  ISETP.GT.AND P2, PT, R0, RZ, P0 ;  /* 0x000000ff0000720c */ /* 0x000fe20000744270 */
[----:B------:R0:W-:Y:S01]  /*1e760*/  @P5 STG.E desc[UR44][R4.64], R3 ;  /* 0x0000000304005986 */ /* 0x0001e2000c10192c */
[-C--:B------:R-:W-:Y:S01]  /*1e770*/  FMUL R15, R26, R2.reuse ;  /* 0x000000021a0f7220 */ /* 0x080fe20000400000 */
[----:B------:R-:W-:Y:S02]  /*1e780*/  ISETP.GT.AND P4, PT, R0, 0x1, P0 ;  /* 0x000000010000780c */ /* 0x000fe40000784270 */
[----:B--2---:R-:W-:Y:S01]  /*1e790*/  IADD3 R10, P5, R4, UR5, RZ ;  /* 0x00000005040a7c10 */ /* 0x004fe2000ffbe0ff */
[----:B------:R-:W-:Y:S01]  /*1e7a0*/  @P3 STG.E desc[UR44][R4.64+0x4], R25 ;  /* 0x0000041904003986 */ /* 0x000fe2000c10192c */
[----:B------:R-:W-:Y:S01]  /*1e7b0*/  ISETP.GT.AND P3, PT, R0, 0x8, P1 ;  /* 0x000000080000780c */ /* 0x000fe20000f64270 */
[-C--:B------:R-:W-:Y:S01]  /*1e7c0*/  FMUL R27, R27, R2.reuse ;  /* 0x000000021b1b7220 */ /* 0x080fe20000400000 */
[----:B------:R-:W-:Y:S02]  /*1e7d0*/  F2FP.TF32.F32.PACK_B R15, R15 ;  /* 0x0000000fff0f723e */ /* 0x000fe400024050ff */
[----:B------:R-:W-:Y:S01]  /*1e7e0*/  IADD3.X R11, R5, UR4, RZ, P5, !PT ;  /* 0x00000004050b7c10 */ /* 0x000fe2000affe4ff */
[----:B0-----:R-:W-:Y:S01]  /*1e7f0*/  FMUL R3, R28, R2 ;  /* 0x000000021c037220 */ /* 0x001fe20000400000 */
[----:B------:R-:W-:-:S02]  /*1e800*/  F2FP.TF32.F32.PACK_B R27, R27 ;  /* 0x0000001bff1b723e */ /* 0x000fc400024050ff */
[C---:B------:R-:W-:Y:S01]  /*1e810*/  ISETP.GT.AND P5, PT, R0.reuse, 0x9, P1 ;  /* 0x000000090000780c */ /* 0x040fe20000fa4270 */
[----:B------:R-:W-:Y:S01]  /*1e820*/  @P2 STG.E desc[UR44][R10.64], R15 ;  /* 0x0000000f0a002986 */ /* 0x000fe2000c10192c */
[----:B------:R-:W-:Y:S02]  /*1e830*/  F2FP.TF32.F32.PACK_B R3, R3 ;  /* 0x00000003ff03723e */ /* 0x000fe400024050ff */
[----:B------:R-:W-:Y:S01]  /*1e840*/  ISETP.GT.AND P2, PT, R0, 0x8, P0 ;  /* 0x000000080000780c */ /* 0x000fe20000744270 */
[-C--:B------:R-:W-:Y:S01]  /*1e850*/  FMUL R29, R29, R2.reuse ;  /* 0x000000021d1d7220 */ /* 0x080fe20000400000 */
[----:B------:R0:W-:Y:S01]  /*1e860*/  @P4 STG.E desc[UR44][R10.64+0x4], R27 ;  /* 0x0000041b0a004986 */ /* 0x0001e2000c10192c */
[----:B------:R-:W-:Y:S01]  /*1e870*/  FMUL R13, R30, R2 ;  /* 0x000000021e0d7220 */ /* 0x000fe20000400000 */
[----:B------:R-:W-:Y:S02]  /*1e880*/  IADD3 R6, P4, R4, UR5, RZ ;  /* 0x0000000504067c10 */ /* 0x000fe4000ff9e0ff */
[----:B------:R1:W-:Y:S01]  /*1e890*/  @P3 STG.E desc[UR44][R4.64+0x20], R3 ;  /* 0x0000200304003986 */ /* 0x0003e2000c10192c */
[----:B------:R-:W-:-:S02]  /*1e8a0*/  ISETP.GT.AND P3, PT, R0, 0x9, P0 ;  /* 0x000000090000780c */ /* 0x000fc40000764270 */
[----:B------:R-:W-:Y:S01]  /*1e8b0*/  F2FP.TF32.F32.PACK_B R29, R29 ;  /* 0x0000001dff1d723e */ /* 0x000fe200024050ff */
[----:B------:R-:W-:Y:S01]  /*1e8c0*/  FMUL R31, R31, R2 ;  /* 0x000000021f1f7220 */ /* 0x000fe20000400000 */
[----:B------:R-:W-:Y:S02]  /*1e8d0*/  F2FP.TF32.F32.PACK_B R13, R13 ;  /* 0x0000000dff0d723e */ /* 0x000fe400024050ff */
[----:B------:R-:W-:Y:S01]  /*1e8e0*/  IADD3.X R7, R5, UR4, RZ, P4, !PT ;  /* 0x0000000405077c10 */ /* 0x000fe2000a7fe4ff */
[----:B------:R-:W-:Y:S01]  /*1e8f0*/  @P5 STG.E desc[UR44][R4.64+0x24], R29 ;  /* 0x0000241d04005986 */ /* 0x000fe2000c10192c */
[----:B------:R-:W-:-:S03]  /*1e900*/  F2FP.TF32.F32.PACK_B R31, R31 ;  /* 0x0000001fff1f723e */ /* 0x000fc600024050ff */
[----:B------:R2:W-:Y:S01]  /*1e910*/  @P2 STG.E desc[UR44][R6.64+0x20], R13 ;  /* 0x0000200d06002986 */ /* 0x0005e2000c10192c */
[C---:B------:R-:W-:Y:S02]  /*1e920*/  ISETP.GT.AND P2, PT, R0.reuse, 0x10, P0 ;  /* 0x000000100000780c */ /* 0x040fe40000744270 */
[C---:B------:R-:W-:Y:S01]  /*1e930*/  ISETP.GT.AND P4, PT, R0.reuse, 0x10, P1 ;  /* 0x000000100000780c */ /* 0x040fe20000f84270 */
[----:B------:R-:W-:Y:S01]  /*1e940*/  @P3 STG.E desc[UR44][R8.64+0x24], R31 ;  /* 0x0000241f08003986 */ /* 0x000fe2000c10192c */
[----:B------:R-:W-:Y:S01]  /*1e950*/  ISETP.GT.AND P5, PT, R0, 0x11, P1 ;  /* 0x000000110000780c */ /* 0x000fe20000fa4270 */
[-C--:B0-----:R-:W-:Y:S01]  /*1e960*/  FMUL R11, R32, R2.reuse ;  /* 0x00000002200b7220 */ /* 0x081fe20000400000 */
[----:B------:R-:W-:Y:S01]  /*1e970*/  ISETP.GT.AND P3, PT, R0, 0x11, P0 ;  /* 0x000000110000780c */ /* 0x000fe20000764270 */
[-C--:B------:R-:W-:Y:S01]  /*1e980*/  FMUL R33, R33, R2.reuse ;  /* 0x0000000221217220 */ /* 0x080fe20000400000 */
[----:B-1----:R-:W-:Y:S02]  /*1e990*/  FMUL R3, R34, R2 ;  /* 0x0000000222037220 */ /* 0x002fe40000400000 */
[----:B------:R-:W-:-:S02]  /*1e9a0*/  F2FP.TF32.F32.PACK_B R11, R11 ;  /* 0x0000000bff0b723e */ /* 0x000fc400024050ff */
[----:B------:R-:W-:Y:S01]  /*1e9b0*/  F2FP.TF32.F32.PACK_B R33, R33 ;  /* 0x00000021ff21723e */ /* 0x000fe200024050ff */
[----:B--2---:R-:W-:Y:S01]  /*1e9c0*/  @P2 IMAD.MOV.U32 R6, RZ, RZ, R8 ;  /* 0x000000ffff062224 */ /* 0x004fe200078e0008 */
[----:B------:R-:W-:Y:S01]  /*1e9d0*/  F2FP.TF32.F32.PACK_B R3, R3 ;  /* 0x00000003ff03723e */ /* 0x000fe200024050ff */
[----:B------:R-:W-:Y:S02]  /*1e9e0*/  @P2 IMAD.MOV.U32 R7, RZ, RZ, R9 ;  /* 0x000000ffff072224 */ /* 0x000fe400078e0009 */
[----:B------:R-:W-:Y:S01]  /*1e9f0*/  FMUL R35, R35, R2 ;  /* 0x0000000223237220 */ /* 0x000fe20000400000 */
[----:B------:R-:W-:Y:S04]  /*1ea00*/  @P4 STG.E desc[UR44][R4.64+0x40], R11 ;  /* 0x0000400b04004986 */ /* 0x000fe8000c10192c */
[----:B------:R-:W-:Y:S01]  /*1ea10*/  @P5 STG.E desc[UR44][R4.64+0x44], R33 ;  /* 0x0000442104005986 */ /* 0x000fe2000c10192c */
[----:B------:R-:W-:-:S03]  /*1ea20*/  F2FP.TF32.F32.PACK_B R35, R35 ;  /* 0x00000023ff23723e */ /* 0x000fc600024050ff */
[----:B------:R0:W-:Y:S01]  /*1ea30*/  @P2 STG.E desc[UR44][R6.64+0x40], R3 ;  /* 0x0000400306002986 */ /* 0x0001e2000c10192c */
[C---:B------:R-:W-:Y:S02]  /*1ea40*/  ISETP.GT.AND P2, PT, R0.reuse, 0x18, P0 ;  /* 0x000000180000780c */ /* 0x040fe40000744270 */
[C---:B------:R-:W-:Y:S02]  /*1ea50*/  ISETP.GT.AND P4, PT, R0.reuse, 0x18, P1 ;  /* 0x000000180000780c */ /* 0x040fe40000f84270 */
[----:B------:R-:W-:Y:S01]  /*1ea60*/  ISETP.GT.AND P5, PT, R0, 0x19, P1 ;  /* 0x000000190000780c */ /* 0x000fe20000fa4270 */
[----:B0-----:R-:W-:Y:S01]  /*1ea70*/  @P3 IMAD.MOV.U32 R6, RZ, RZ, R8 ;  /* 0x000000ffff063224 */ /* 0x001fe200078e0008 */
[----:B------:R-:W-:Y:S01]  /*1ea80*/  @P3 MOV R7, R9 ;  /* 0x0000000900073202 */ /* 0x000fe20000000f00 */
[-C--:B------:R-:W-:Y:S01]  /*1ea90*/  FMUL R13, R36, R2.reuse ;  /* 0x00000002240d7220 */ /* 0x080fe20000400000 */
[----:B------:R-:W-:-:S03]  /*1eaa0*/  FMUL R37, R37, R2 ;  /* 0x0000000225257220 */ /* 0x000fc60000400000 */
[----:B------:R0:W-:Y:S01]  /*1eab0*/  @P3 STG.E desc[UR44][R6.64+0x44], R35 ;  /* 0x0000442306003986 */ /* 0x0001e2000c10192c */
[----:B------:R-:W-:Y:S01]  /*1eac0*/  ISETP.GT.AND P3, PT, R0, 0x19, P0 ;  /* 0x000000190000780c */ /* 0x000fe20000764270 */
[-C--:B------:R-:W-:Y:S01]  /*1ead0*/  FMUL R11, R38, R2.reuse ;  /* 0x00000002260b7220 */ /* 0x080fe20000400000 */
[----:B------:R-:W-:Y:S02]  /*1eae0*/  F2FP.TF32.F32.PACK_B R13, R13 ;  /* 0x0000000dff0d723e */ /* 0x000fe400024050ff */
[----:B------:R-:W-:Y:S01]  /*1eaf0*/  F2FP.TF32.F32.PACK_B R37, R37 ;  /* 0x00000025ff25723e */ /* 0x000fe200024050ff */
[----:B------:R-:W-:Y:S01]  /*1eb00*/  FMUL R39, R39, R2 ;  /* 0x0000000227277220 */ /* 0x000fe20000400000 */
[----:B------:R-:W-:Y:S01]  /*1eb10*/  F2FP.TF32.F32.PACK_B R11, R11 ;  /* 0x0000000bff0b723e */ /* 0x000fe200024050ff */
[----:B------:R-:W-:Y:S01]  /*1eb20*/  @P4 STG.E desc[UR44][R4.64+0x60], R13 ;  /* 0x0000600d04004986 */ /* 0x000fe2000c10192c */
[----:B0-----:R-:W-:Y:S02]  /*1eb30*/  @P2 IMAD.MOV.U32 R6, RZ, RZ, R8 ;  /* 0x000000ffff062224 */ /* 0x001fe400078e0008 */
[----:B------:R-:W-:Y:S01]  /*1eb40*/  @P2 IMAD.MOV.U32 R7, RZ, RZ, R9 ;  /* 0x000000ffff072224 */ /* 0x000fe200078e0009 */
        /* <DEDUP_REMOVED lines=105> */
[----:B------:R-:W-:Y:S02]  /*1f1e0*/  ISETP.GT.AND P5, PT, R0, 0x49, P1 ;  /* 0x000000490000780c */ /* 0x000fe40000fa4270 */
[----:B0-----:R-:W-:Y:S01]  /*1f1f0*/  @P3 MOV R6, R8 ;  /* 0x0000000800063202 */ /* 0x001fe20000000f00 */
[----:B------:R-:W-:Y:S02]  /*1f200*/  @P3 IMAD.MOV.U32 R7, RZ, RZ, R9 ;  /* 0x000000ffff073224 */ /* 0x000fe400078e0009 */
[-C--:B------:R-:W-:Y:S01]  /*1f210*/  FMUL R13, R60, R2.reuse ;  /* 0x000000023c0d7220 */ /* 0x080fe20000400000 */
[----:B------:R-:W-:-:S02]  /*1f220*/  FMUL R61, R61, R2 ;  /* 0x000000023d3d7220 */ /* 0x000fc40000400000 */
        /* <DEDUP_REMOVED lines=8> */
[----:B0-----:R-:W-:Y:S01]  /*1f2b0*/  @P2 IMAD.MOV.U32 R6, RZ, RZ, R8 ;  /* 0x000000ffff062224 */ /* 0x001fe200078e0008 */
[----:B------:R-:W-:-:S02]  /*1f2c0*/  @P2 MOV R7, R9 ;  /* 0x0000000900072202 */ /* 0x000fc40000000f00 */
[----:B------:R-:W-:Y:S01]  /*1f2d0*/  @P5 STG.E desc[UR44][R4.64+0x124], R61 ;  /* 0x0001243d04005986 */ /* 0x000fe2000c10192c */
[----:B------:R-:W-:-:S03]  /*1f2e0*/  F2FP.TF32.F32.PACK_B R63, R63 ;  /* 0x0000003fff3f723e */ /* 0x000fc600024050ff */
[----:B------:R0:W-:Y:S01]  /*1f2f0*/  @P2 STG.E desc[UR44][R6.64+0x120], R11 ;  /* 0x0001200b06002986 */ /* 0x0001e2000c10192c */
[C---:B------:R-:W-:Y:S02]  /*1f300*/  ISETP.GT.AND P2, PT, R0.reuse, 0x50, P0 ;  /* 0x000000500000780c */ /* 0x040fe40000744270 */
[C---:B------:R-:W-:Y:S02]  /*1f310*/  ISETP.GT.AND P4, PT, R0.reuse, 0x50, P1 ;  /* 0x000000500000780c */ /* 0x040fe40000f84270 */
[----:B------:R-:W-:Y:S01]  /*1f320*/  ISETP.GT.AND P5, PT, R0, 0x51, P1 ;  /* 0x000000510000780c */ /* 0x000fe20000fa4270 */
[----:B0-----:R-:W-:Y:S02]  /*1f330*/  @P3 IMAD.MOV.U32 R6, RZ, RZ, R8 ;  /* 0x000000ffff063224 */ /* 0x001fe400078e0008 */
        /* <DEDUP_REMOVED lines=11> */
[----:B0-----:R-:W-:Y:S01]  /*1f3f0*/  @P2 MOV R6, R8 ;  /* 0x0000000800062202 */ /* 0x001fe20000000f00 */
[----:B------:R-:W-:-:S02]  /*1f400*/  @P2 IMAD.MOV.U32 R7, RZ, RZ, R9 ;  /* 0x000000ffff072224 */ /* 0x000fc400078e0009 */
        /* <DEDUP_REMOVED lines=266> */
[----:B------:R-:W-:Y:S01]  /*204b0*/  FMUL R13, R120, R2 ;  /* 0x00000002780d7220 */ /* 0x000fe20000400000 */
[----:B0-----:R-:W-:Y:S01]  /*204c0*/  @P3 MOV R6, R8 ;  /* 0x0000000800063202 */ /* 0x001fe20000000f00 */
[----:B------:R-:W-:Y:S02]  /*204d0*/  @P3 IMAD.MOV.U32 R7, RZ, RZ, R9 ;  /* 0x000000ffff073224 */ /* 0x000fe400078e0009 */
[-C--:B------:R-:W-:Y:S01]  /*204e0*/  FMUL R121, R121, R2.reuse ;  /* 0x0000000279797220 */ /* 0x080fe20000400000 */
[----:B------:R-:W-:-:S02]  /*204f0*/  FMUL R11, R122, R2 ;  /* 0x000000027a0b7220 */ /* 0x000fc40000400000 */
[----:B------:R0:W-:Y:S01]  /*20500*/  @P3 STG.E desc[UR44][R6.64+0x2e4], R119 ;  /* 0x0002e47706003986 */ /* 0x0001e2000c10192c */
[----:B------:R-:W-:Y:S02]  /*20510*/  ISETP.GT.AND P3, PT, R0, 0xc1, P0 ;  /* 0x000000c10000780c */ /* 0x000fe40000764270 */
        /* <DEDUP_REMOVED lines=8> */
[----:B------:R-:W-:Y:S01]  /*205a0*/  ISETP.GT.AND P4, PT, R0, 0xc8, P1 ;  /* 0x000000c80000780c */ /* 0x000fe20000f84270 */
[-C--:B------:R-:W-:Y:S01]  /*205b0*/  FMUL R3, R124, R2.reuse ;  /* 0x000000027c037220 */ /* 0x080fe20000400000 */
[----:B------:R-:W-:Y:S01]  /*205c0*/  F2FP.TF32.F32.PACK_B R123, R123 ;  /* 0x0000007bff7b723e */ /* 0x000fe200024050ff */
[----:B------:R0:W-:Y:S01]  /*205d0*/  @P2 STG.E desc[UR44][R6.64+0x300], R11 ;  /* 0x0003000b06002986 */ /* 0x0001e2000c10192c */
[C---:B------:R-:W-:Y:S02]  /*205e0*/  ISETP.GT.AND P2, PT, R0.reuse, 0xc8, P0 ;  /* 0x000000c80000780c */ /* 0x040fe40000744270 */
[----:B------:R-:W-:Y:S01]  /*205f0*/  ISETP.GT.AND P5, PT, R0, 0xc9, P1 ;  /* 0x000000c90000780c */ /* 0x000fe20000fa4270 */
[----:B------:R-:W-:Y:S01]  /*20600*/  FMUL R125, R125, R2 ;  /* 0x000000027d7d7220 */ /* 0x000fe20000400000 */
[----:B------:R-:W-:Y:S01]  /*20610*/  F2FP.TF32.F32.PACK_B R3, R3 ;  /* 0x00000003ff03723e */ /* 0x000fe200024050ff */
[----:B0-----:R-:W-:-:S02]  /*20620*/  @P3 IMAD.MOV.U32 R6, RZ, RZ, R8 ;  /* 0x000000ffff063224 */ /* 0x001fc400078e0008 */
[----:B------:R-:W-:Y:S02]  /*20630*/  @P3 IMAD.MOV.U32 R7, RZ, RZ, R9 ;  /* 0x000000ffff073224 */ /* 0x000fe400078e0009 */
[----:B------:R-:W-:-:S03]  /*20640*/  FMUL R13, R126, R2 ;  /* 0x000000027e0d7220 */ /* 0x000fc60000400000 */
[----:B------:R0:W-:Y:S01]  /*20650*/  @P3 STG.E desc[UR44][R6.64+0x304], R123 ;  /* 0x0003047b06003986 */ /* 0x0001e2000c10192c */
[C---:B------:R-:W-:Y:S02]  /*20660*/  ISETP.GT.AND P3, PT, R0.reuse, 0xc9, P0 ;  /* 0x000000c90000780c */ /* 0x040fe40000764270 */
[----:B------:R-:W-:Y:S01]  /*20670*/  F2FP.TF32.F32.PACK_B R125, R125 ;  /* 0x0000007dff7d723e */ /* 0x000fe200024050ff */
[----:B------:R-:W-:Y:S01]  /*20680*/  @P4 STG.E desc[UR44][R4.64+0x320], R3 ;  /* 0x0003200304004986 */ /* 0x000fe2000c10192c */
[----:B------:R-:W-:Y:S01]  /*20690*/  ISETP.GT.AND P4, PT, R0, 0xd0, P1 ;  /* 0x000000d00000780c */ /* 0x000fe20000f84270 */
[-C--:B------:R-:W-:Y:S01]  /*206a0*/  FMUL R127, R127, R2.reuse ;  /* 0x000000027f7f7220 */ /* 0x080fe20000400000 */
[----:B------:R-:W-:Y:S01]  /*206b0*/  F2FP.TF32.F32.PACK_B R13, R13 ;  /* 0x0000000dff0d723e */ /* 0x000fe200024050ff */
[----:B------:R-:W-:Y:S01]  /*206c0*/  FMUL R11, R128, R2 ;  /* 0x00000002800b7220 */ /* 0x000fe20000400000 */
[----:B0-----:R-:W-:Y:S01]  /*206d0*/  @P2 MOV R6, R8 ;  /* 0x0000000800062202 */ /* 0x001fe20000000f00 */
[----:B------:R-:W-:Y:S01]  /*206e0*/  @P2 IMAD.MOV.U32 R7, RZ, RZ, R9 ;  /* 0x000000ffff072224 */ /* 0x000fe200078e0009 */
[----:B------:R-:W-:Y:S01]  /*206f0*/  @P5 STG.E desc[UR44][R4.64+0x324], R125 ;  /* 0x0003247d04005986 */ /* 0x000fe2000c10192c */
[----:B------:R-:W-:-:S02]  /*20700*/  ISETP.GT.AND P5, PT, R0, 0xd1, P1 ;  /* 0x000000d10000780c */ /* 0x000fc40000fa4270 */
[----:B------:R-:W-:Y:S01]  /*20710*/  F2FP.TF32.F32.PACK_B R127, R127 ;  /* 0x0000007fff7f723e */ /* 0x000fe200024050ff */
[----:B------:R0:W-:Y:S01]  /*20720*/  @P2 STG.E desc[UR44][R6.64+0x320], R13 ;  /* 0x0003200d06002986 */ /* 0x0001e2000c10192c */
[----:B------:R-:W-:Y:S02]  /*20730*/  F2FP.TF32.F32.PACK_B R11, R11 ;  /* 0x0000000bff0b723e */ /* 0x000fe400024050ff */
[----:B------:R-:W-:Y:S01]  /*20740*/  ISETP.GT.AND P2, PT, R0, 0xd0, P0 ;  /* 0x000000d00000780c */ /* 0x000fe20000744270 */
[-C--:B------:R-:W-:Y:S01]  /*20750*/  FMUL R129, R129, R2.reuse ;  /* 0x0000000281817220 */ /* 0x080fe20000400000 */
[----:B0-----:R-:W-:Y:S01]  /*20760*/  @P3 IMAD.MOV.U32 R6, RZ, RZ, R8 ;  /* 0x000000ffff063224 */ /* 0x001fe200078e0008 */
[----:B------:R-:W-:Y:S01]  /*20770*/  @P3 MOV R7, R9 ;  /* 0x0000000900073202 */ /* 0x000fe20000000f00 */
[----:B------:R-:W-:Y:S02]  /*20780*/  FMUL R3, R130, R2 ;  /* 0x0000000282037220 */ /* 0x000fe40000400000 */
[----:B------:R-:W-:-:S02]  /*20790*/  F2FP.TF32.F32.PACK_B R129, R129 ;  /* 0x00000081ff81723e */ /* 0x000fc400024050ff */
[----:B------:R0:W-:Y:S04]  /*207a0*/  @P3 STG.E desc[UR44][R6.64+0x324], R127 ;  /* 0x0003247f06003986 */ /* 0x0001e8000c10192c */
[----:B------:R1:W-:Y:S01]  /*207b0*/  @P4 STG.E desc[UR44][R4.64+0x340], R11 ;  /* 0x0003400b04004986 */ /* 0x0003e2000c10192c */
[C---:B------:R-:W-:Y:S02]  /*207c0*/  ISETP.GT.AND P4, PT, R0.reuse, 0xd1, P0 ;  /* 0x000000d10000780c */ /* 0x040fe40000784270 */
[C---:B------:R-:W-:Y:S01]  /*207d0*/  ISETP.GT.AND P3, PT, R0.reuse, 0xd8, P0 ;  /* 0x000000d80000780c */ /* 0x040fe20000764270 */
[----:B------:R-:W-:Y:S01]  /*207e0*/  @P5 STG.E desc[UR44][R4.64+0x344], R129 ;  /* 0x0003448104005986 */ /* 0x000fe2000c10192c */
[----:B------:R-:W-:Y:S01]  /*207f0*/  ISETP.GT.AND P5, PT, R0, 0xd8, P1 ;  /* 0x000000d80000780c */ /* 0x000fe20000fa4270 */
[----:B------:R-:W-:Y:S01]  /*20800*/  FMUL R131, R131, R2 ;  /* 0x0000000283837220 */ /* 0x000fe20000400000 */
[----:B------:R-:W-:Y:S01]  /*20810*/  F2FP.TF32.F32.PACK_B R3, R3 ;  /* 0x00000003ff03723e */ /* 0x000fe200024050ff */
[----:B0-----:R-:W-:-:S02]  /*20820*/  @P2 IMAD.MOV.U32 R6, RZ, RZ, R8 ;  /* 0x000000ffff062224 */ /* 0x001fc400078e0008 */
[----:B------:R-:W-:Y:S02]  /*20830*/  @P2 IMAD.MOV.U32 R7, RZ, RZ, R9 ;  /* 0x000000ffff072224 */ /* 0x000fe400078e0009 */
[-C--:B------:R-:W-:Y:S01]  /*20840*/  FMUL R13, R132, R2.reuse ;  /* 0x00000002840d7220 */ /* 0x080fe20000400000 */
[----:B------:R-:W-:Y:S01]  /*20850*/  ISETP.GT.AND P6, PT, R0, 0xd9, P1 ;  /* 0x000000d90000780c */ /* 0x000fe20000fc4270 */
[-C--:B------:R-:W-:Y:S01]  /*20860*/  FMUL R133, R133, R2.reuse ;  /* 0x0000000285857220 */ /* 0x080fe20000400000 */
[----:B------:R-:W-:Y:S01]  /*20870*/  F2FP.TF32.F32.PACK_B R131, R131 ;  /* 0x00000083ff83723e */ /* 0x000fe200024050ff */
[----:B------:R0:W-:Y:S01]  /*20880*/  @P2 STG.E desc[UR44][R6.64+0x340], R3 ;  /* 0x0003400306002986 */ /* 0x0001e2000c10192c */
[----:B-1----:R-:W-:Y:S01]  /*20890*/  FMUL R11, R134, R2 ;  /* 0x00000002860b7220 */ /* 0x002fe20000400000 */
[----:B------:R-:W-:Y:S02]  /*208a0*/  F2FP.TF32.F32.PACK_B R13, R13 ;  /* 0x0000000dff0d723e */ /* 0x000fe400024050ff */
[----:B------:R-:W-:-:S02]  /*208b0*/  ISETP.GT.AND P2, PT, R0, 0xd9, P0 ;  /* 0x000000d90000780c */ /* 0x000fc40000744270 */
[----:B------:R-:W-:Y:S02]  /*208c0*/  F2FP.TF32.F32.PACK_B R133, R133 ;  /* 0x00000085ff85723e */ /* 0x000fe400024050ff */
[----:B0-----:R-:W-:Y:S01]  /*208d0*/  @P4 MOV R6, R8 ;  /* 0x0000000800064202 */ /* 0x001fe20000000f00 */
[----:B------:R-:W-:Y:S01]  /*208e0*/  @P4 IMAD.MOV.U32 R7, RZ, RZ, R9 ;  /* 0x000000ffff074224 */ /* 0x000fe200078e0009 */
[----:B------:R-:W-:-:S04]  /*208f0*/  F2FP.TF32.F32.PACK_B R11, R11 ;  /* 0x0000000bff0b723e */ /* 0x000fc800024050ff */
[----:B------:R0:W-:Y:S01]  /*20900*/  @P4 STG.E desc[UR44][R6.64+0x344], R131 ;  /* 0x0003448306004986 */ /* 0x0001e2000c10192c */
[----:B------:R-:W-:-:S03]  /*20910*/  FMUL R135, R135, R2 ;  /* 0x0000000287877220 */ /* 0x000fc60000400000 */
[----:B------:R1:W-:Y:S01]  /*20920*/  @P5 STG.E desc[UR44][R4.64+0x360], R13 ;  /* 0x0003600d04005986 */ /* 0x0003e2000c10192c */
[----:B------:R-:W-:-:S03]  /*20930*/  ISETP.GT.AND P5, PT, R0, 0xe0, P0 ;  /* 0x000000e00000780c */ /* 0x000fc600007a4270 */
[----:B------:R-:W-:Y:S01]  /*20940*/  @P6 STG.E desc[UR44][R4.64+0x364], R133 ;  /* 0x0003648504006986 */ /* 0x000fe2000c10192c */
[----:B0-----:R-:W-:Y:S01]  /*20950*/  @P3 IMAD.MOV.U32 R6, RZ, RZ, R8 ;  /* 0x000000ffff063224 */ /* 0x001fe200078e0008 */
[----:B------:R-:W-:Y:S02]  /*20960*/  @P3 MOV R7, R9 ;  /* 0x0000000900073202 */ /* 0x000fe40000000f00 */
[----:B------:R-:W-:-:S03]  /*20970*/  ISETP.GT.AND P4, PT, R0, 0xe1, P1 ;  /* 0x000000e10000780c */ /* 0x000fc60000f84270 */
[----:B------:R0:W-:Y:S01]  /*20980*/  @P3 STG.E desc[UR44][R6.64+0x360], R11 ;  /* 0x0003600b06003986 */ /* 0x0001e2000c10192c */
[----:B------:R-:W-:Y:S01]  /*20990*/  ISETP.GT.AND P3, PT, R0, 0xe0, P1 ;  /* 0x000000e00000780c */ /* 0x000fe20000f64270 */
[-C--:B------:R-:W-:Y:S01]  /*209a0*/  FMUL R3, R136, R2.reuse ;  /* 0x0000000288037220 */ /* 0x080fe20000400000 */
[----:B------:R-:W-:Y:S01]  /*209b0*/  ISETP.GT.AND P6, PT, R0, 0xe1, P0 ;  /* 0x000000e10000780c */ /* 0x000fe200007c4270 */
[-C--:B------:R-:W-:Y:S01]  /*209c0*/  FMUL R137, R137, R2.reuse ;  /* 0x0000000289897220 */ /* 0x080fe20000400000 */
[----:B------:R-:W-:Y:S01]  /*209d0*/  F2FP.TF32.F32.PACK_B R135, R135 ;  /* 0x00000087ff87723e */ /* 0x000fe200024050ff */
[-C--:B-1----:R-:W-:Y:S01]  /*209e0*/  FMUL R13, R138, R2.reuse ;  /* 0x000000028a0d7220 */ /* 0x082fe20000400000 */
[----:B------:R-:W-:Y:S01]  /*209f0*/  F2FP.TF32.F32.PACK_B R3, R3 ;  /* 0x00000003ff03723e */ /* 0x000fe200024050ff */
[----:B0-----:R-:W-:Y:S02]  /*20a00*/  @P2 IMAD.MOV.U32 R6, RZ, RZ, R8 ;  /* 0x000000ffff062224 */ /* 0x001fe400078e0008 */
[----:B------:R-:W-:Y:S01]  /*20a10*/  @P2 IMAD.MOV.U32 R7, RZ, RZ, R9 ;  /* 0x000000ffff072224 */ /* 0x000fe200078e0009 */
[----:B------:R-:W-:Y:S01]  /*20a20*/  F2FP.TF32.F32.PACK_B R137, R137 ;  /* 0x00000089ff89723e */ /* 0x000fe200024050ff */
[----:B------:R-:W-:Y:S01]  /*20a30*/  FMUL R139, R139, R2 ;  /* 0x000000028b8b7220 */ /* 0x000fe20000400000 */
[----:B------:R-:W-:-:S02]  /*20a40*/  F2FP.TF32.F32.PACK_B R13, R13 ;  /* 0x0000000dff0d723e */ /* 0x000fc400024050ff */
[----:B------:R0:W-:Y:S02]  /*20a50*/  @P2 STG.E desc[UR44][R6.64+0x364], R135 ;  /* 0x0003648706002986 */ /* 0x0001e4000c10192c */
[----:B------:R-:W-:Y:S02]  /*20a60*/  F2FP.TF32.F32.PACK_B R139, R139 ;  /* 0x0000008bff8b723e */ /* 0x000fe400024050ff */
[----:B------:R-:W-:Y:S04]  /*20a70*/  @P3 STG.E desc[UR44][R4.64+0x380], R3 ;  /* 0x0003800304003986 */ /* 0x000fe8000c10192c */
[----:B------:R-:W-:Y:S01]  /*20a80*/  @P4 STG.E desc[UR44][R4.64+0x384], R137 ;  /* 0x0003848904004986 */ /* 0x000fe2000c10192c */
[----:B0-----:R-:W-:Y:S01]  /*20a90*/  @P5 MOV R6, R8 ;  /* 0x0000000800065202 */ /* 0x001fe20000000f00 */
[----:B------:R-:W-:-:S05]  /*20aa0*/  @P5 IMAD.MOV.U32 R7, RZ, RZ, R9 ;  /* 0x000000ffff075224 */ /* 0x000fca00078e0009 */
[----:B------:R0:W-:Y:S01]  /*20ab0*/  @P5 STG.E desc[UR44][R6.64+0x380], R13 ;  /* 0x0003800d06005986 */ /* 0x0001e2000c10192c */
[C---:B------:R-:W-:Y:S02]  /*20ac0*/  ISETP.GT.AND P5, PT, R0.reuse, 0xe8, P0 ;  /* 0x000000e80000780c */ /* 0x040fe400007a4270 */
[----:B------:R-:W-:Y:S01]  /*20ad0*/  ISETP.GT.AND P2, PT, R0, 0xe8, P1 ;  /* 0x000000e80000780c */ /* 0x000fe20000f44270 */
[----:B0-----:R-:W-:Y:S01]  /*20ae0*/  @P6 IMAD.MOV.U32 R6, RZ, RZ, R8 ;  /* 0x000000ffff066224 */ /* 0x001fe200078e0008 */
[----:B------:R-:W-:Y:S01]  /*20af0*/  @P6 MOV R7, R9 ;  /* 0x0000000900076202 */ /* 0x000fe20000000f00 */
[----:B------:R-:W-:Y:S01]  /*20b00*/  FMUL R11, R140, R2 ;  /* 0x000000028c0b7220 */ /* 0x000fe20000400000 */
[----:B------:R-:W-:-:S03]  /*20b10*/  ISETP.GT.AND P3, PT, R0, 0xe9, P0 ;  /* 0x000000e90000780c */ /* 0x000fc60000764270 */
[----:B------:R0:W-:Y:S01]  /*20b20*/  @P6 STG.E desc[UR44][R6.64+0x384], R139 ;  /* 0x0003848b06006986 */ /* 0x0001e2000c10192c */
[----:B------:R-:W-:Y:S01]  /*20b30*/  ISETP.GT.AND P6, PT, R0, 0xe9, P1 ;  /* 0x000000e90000780c */ /* 0x000fe20000fc4270 */
[-C--:B------:R-:W-:Y:S01]  /*20b40*/  FMUL R141, R141, R2.reuse ;  /* 0x000000028d8d7220 */ /* 0x080fe20000400000 */
[-C--:B------:R-:W-:Y:S01]  /*20b50*/  FMUL R15, R142, R2.reuse ;  /* 0x000000028e0f7220 */ /* 0x080fe20000400000 */
[----:B------:R-:W-:Y:S02]  /*20b60*/  F2FP.TF32.F32.PACK_B R11, R11 ;  /* 0x0000000bff0b723e */ /* 0x000fe400024050ff */
[----:B------:R-:W-:Y:S02]  /*20b70*/  ISETP.GT.AND P4, PT, R0, 0xf0, P1 ;  /* 0x000000f00000780c */ /* 0x000fe40000f84270 */
[----:B------:R-:W-:Y:S01]  /*20b80*/  F2FP.TF32.F32.PACK_B R141, R141 ;  /* 0x0000008dff8d723e */ /* 0x000fe200024050ff */
[----:B------:R-:W-:Y:S01]  /*20b90*/  FMUL R143, R143, R2 ;  /* 0x000000028f8f7220 */ /* 0x000fe20000400000 */
[----:B------:R-:W-:Y:S01]  /*20ba0*/  F2FP.TF32.F32.PACK_B R15, R15 ;  /* 0x0000000fff0f723e */ /* 0x000fe200024050ff */
[----:B0-----:R-:W-:-:S02]  /*20bb0*/  @P5 IMAD.MOV.U32 R6, RZ, RZ, R8 ;  /* 0x000000ffff065224 */ /* 0x001fc400078e0008 */
[----:B------:R-:W-:Y:S02]  /*20bc0*/  @P5 IMAD.MOV.U32 R7, RZ, RZ, R9 ;  /* 0x000000ffff075224 */ /* 0x000fe400078e0009 */
[----:B------:R-:W-:Y:S01]  /*20bd0*/  FMUL R3, R144, R2 ;  /* 0x0000000290037220 */ /* 0x000fe20000400000 */
[----:B------:R-:W-:Y:S01]  /*20be0*/  @P2 STG.E desc[UR44][R4.64+0x3a0], R11 ;  /* 0x0003a00b04002986 */ /* 0x000fe2000c10192c */
[----:B------:R-:W-:-:S03]  /*20bf0*/  F2FP.TF32.F32.PACK_B R143, R143 ;  /* 0x0000008fff8f723e */ /* 0x000fc600024050ff */
[----:B------:R-:W-:Y:S01]  /*20c00*/  @P6 STG.E desc[UR44][R4.64+0x3a4], R141 ;  /* 0x0003a48d04006986 */ /* 0x000fe2000c10192c */
[----:B------:R-:W-:-:S03]  /*20c10*/  F2FP.TF32.F32.PACK_B R3, R3 ;  /* 0x00000003ff03723e */ /* 0x000fc600024050ff */
[----:B------:R0:W-:Y:S01]  /*20c20*/  @P5 STG.E desc[UR44][R6.64+0x3a0], R15 ;  /* 0x0003a00f06005986 */ /* 0x0001e2000c10192c */
[C---:B------:R-:W-:Y:S02]  /*20c30*/  ISETP.GT.AND P5, PT, R0.reuse, 0xf0, P0 ;  /* 0x000000f00000780c */ /* 0x040fe400007a4270 */
[----:B------:R-:W-:Y:S01]  /*20c40*/  ISETP.GT.AND P2, PT, R0, 0xf1, P1 ;  /* 0x000000f10000780c */ /* 0x000fe20000f44270 */
[----:B------:R-:W-:Y:S01]  /*20c50*/  FMUL R145, R145, R2 ;  /* 0x0000000291917220 */ /* 0x000fe20000400000 */
[----:B0-----:R-:W-:Y:S01]  /*20c60*/  @P3 MOV R6, R8 ;  /* 0x0000000800063202 */ /* 0x001fe20000000f00 */
[----:B------:R-:W-:Y:S02]  /*20c70*/  @P3 IMAD.MOV.U32 R7, RZ, RZ, R9 ;  /* 0x000000ffff073224 */ /* 0x000fe400078e0009 */
[----:B------:R-:W-:-:S03]  /*20c80*/  FMUL R13, R146, R2 ;  /* 0x00000002920d7220 */ /* 0x000fc60000400000 */
[----:B------:R0:W-:Y:S04]  /*20c90*/  @P3 STG.E desc[UR44][R6.64+0x3a4], R143 ;  /* 0x0003a48f06003986 */ /* 0x0001e8000c10192c */
[----:B------:R-:W-:Y:S01]  /*20ca0*/  @P4 STG.E desc[UR44][R4.64+0x3c0], R3 ;  /* 0x0003c00304004986 */ /* 0x000fe2000c10192c */
[C---:B------:R-:W-:Y:S02]  /*20cb0*/  ISETP.GT.AND P4, PT, R0.reuse, 0xf1, P0 ;  /* 0x000000f10000780c */ /* 0x040fe40000784270 */
[C---:B------:R-:W-:Y:S02]  /*20cc0*/  ISETP.GT.AND P3, PT, R0.reuse, 0xf8, P1 ;  /* 0x000000f80000780c */ /* 0x040fe40000f64270 */
[----:B------:R-:W-:Y:S02]  /*20cd0*/  F2FP.TF32.F32.PACK_B R145, R145 ;  /* 0x00000091ff91723e */ /* 0x000fe400024050ff */
[C---:B------:R-:W-:Y:S01]  /*20ce0*/  ISETP.GT.AND P1, PT, R0.reuse, 0xf9, P1 ;  /* 0x000000f90000780c */ /* 0x040fe20000f24270 */
[----:B0-----:R-:W-:Y:S01]  /*20cf0*/  @P5 IMAD.MOV.U32 R6, RZ, RZ, R8 ;  /* 0x000000ffff065224 */ /* 0x001fe200078e0008 */
[----:B------:R-:W-:Y:S01]  /*20d00*/  ISETP.GT.AND P6, PT, R0, 0xf8, P0 ;  /* 0x000000f80000780c */ /* 0x000fe200007c4270 */
[----:B------:R-:W-:Y:S01]  /*20d10*/  FMUL R147, R147, R2 ;  /* 0x0000000293937220 */ /* 0x000fe20000400000 */
[----:B------:R-:W-:-:S02]  /*20d20*/  F2FP.TF32.F32.PACK_B R13, R13 ;  /* 0x0000000dff0d723e */ /* 0x000fc400024050ff */
[----:B------:R-:W-:Y:S01]  /*20d30*/  @P5 MOV R7, R9 ;  /* 0x0000000900075202 */ /* 0x000fe20000000f00 */
[-C--:B------:R-:W-:Y:S01]  /*20d40*/  FMUL R19, R148, R2.reuse ;  /* 0x0000000294137220 */ /* 0x080fe20000400000 */
[-C--:B------:R-:W-:Y:S01]  /*20d50*/  FMUL R149, R149, R2.reuse ;  /* 0x0000000295957220 */ /* 0x080fe20000400000 */
[----:B------:R-:W-:Y:S01]  /*20d60*/  @P2 STG.E desc[UR44][R4.64+0x3c4], R145 ;  /* 0x0003c49104002986 */ /* 0x000fe2000c10192c */
[----:B------:R-:W-:Y:S02]  /*20d70*/  ISETP.GT.AND P0, PT, R0, 0xf9, P0 ;  /* 0x000000f90000780c */ /* 0x000fe40000704270 */
[----:B------:R-:W-:Y:S01]  /*20d80*/  F2FP.TF32.F32.PACK_B R147, R147 ;  /* 0x00000093ff93723e */ /* 0x000fe200024050ff */
[----:B------:R0:W-:Y:S01]  /*20d90*/  @P5 STG.E desc[UR44][R6.64+0x3c0], R13 ;  /* 0x0003c00d06005986 */ /* 0x0001e2000c10192c */
[----:B------:R-:W-:Y:S01]  /*20da0*/  F2FP.TF32.F32.PACK_B R19, R19 ;  /* 0x00000013ff13723e */ /* 0x000fe200024050ff */
[-C--:B------:R-:W-:Y:S01]  /*20db0*/  FMUL R21, R150, R2.reuse ;  /* 0x0000000296157220 */ /* 0x080fe20000400000 */
[----:B------:R-:W-:Y:S01]  /*20dc0*/  F2FP.TF32.F32.PACK_B R149, R149 ;  /* 0x00000095ff95723e */ /* 0x000fe200024050ff */
[----:B------:R-:W-:Y:S01]  /*20dd0*/  FMUL R151, R151, R2 ;  /* 0x0000000297977220 */ /* 0x000fe20000400000 */
[----:B0-----:R-:W-:-:S02]  /*20de0*/  @P4 IMAD.MOV.U32 R6, RZ, RZ, R8 ;  /* 0x000000ffff064224 */ /* 0x001fc400078e0008 */
[----:B------:R-:W-:Y:S01]  /*20df0*/  @P4 IMAD.MOV.U32 R7, RZ, RZ, R9 ;  /* 0x000000ffff074224 */ /* 0x000fe200078e0009 */
[----:B------:R-:W-:-:S04]  /*20e00*/  F2FP.TF32.F32.PACK_B R21, R21 ;  /* 0x00000015ff15723e */ /* 0x000fc800024050ff */
[----:B------:R-:W-:Y:S01]  /*20e10*/  @P4 STG.E desc[UR44][R6.64+0x3c4], R147 ;  /* 0x0003c49306004986 */ /* 0x000fe2000c10192c */
[----:B------:R-:W-:-:S03]  /*20e20*/  F2FP.TF32.F32.PACK_B R151, R151 ;  /* 0x00000097ff97723e */ /* 0x000fc600024050ff */
[----:B------:R-:W-:Y:S04]  /*20e30*/  @P3 STG.E desc[UR44][R4.64+0x3e0], R19 ;  /* 0x0003e01304003986 */ /* 0x000fe8000c10192c */
[----:B------:R0:W-:Y:S02]  /*20e40*/  @P1 STG.E desc[UR44][R4.64+0x3e4], R149 ;  /* 0x0003e49504001986 */ /* 0x0001e4000c10192c */
[----:B0-----:R-:W-:Y:S01]  /*20e50*/  @P6 MOV R4, R8 ;  /* 0x0000000800046202 */ /* 0x001fe20000000f00 */
[----:B------:R-:W-:-:S05]  /*20e60*/  @P6 IMAD.MOV.U32 R5, RZ, RZ, R9 ;  /* 0x000000ffff056224 */ /* 0x000fca00078e0009 */
[----:B------:R0:W-:Y:S04]  /*20e70*/  @P6 STG.E desc[UR44][R4.64+0x3e0], R21 ;  /* 0x0003e01504006986 */ /* 0x0001e8000c10192c */
[----:B------:R0:W-:Y:S02]  /*20e80*/  @P0 STG.E desc[UR44][R8.64+0x3e4], R151 ;  /* 0x0003e49708000986 */ /* 0x0001e4000c10192c */
.L_x_536:
[----:B------:R-:W-:Y:S05]  /*20e90*/  BSYNC B0 ;  /* 0x0000000000007941 */ /* 0x000fea0003800000 */
.L_x_28:
[----:B0---4-:R-:W4:Y:S01]  /*20ea0*/  LDL.LU R4, [R1+0x200] ;  /* 0x0002000001047983 */ /* 0x011f220000300800 */
[----:B------:R-:W-:Y:S01]  /*20eb0*/  ULDC UR4, c[0x0][0xc] ;  /* 0x0000030000047ab9 */ /* 0x000fe20000000800 */
[----:B------:R-:W-:Y:S01]  /*20ec0*/  ULDC UR5, c[0x0][0x10] ;  /* 0x0000040000057ab9 */ /* 0x000fe20000000800 */
[----:B-----5:R-:W4:Y:S01]  /*20ed0*/  LDC R3, c[0x0][0x14] ;  /* 0x00000500ff037b82 */ /* 0x020f220000000800 */
[----:B------:R-:W-:Y:S01]  /*20ee0*/  UIMAD.WIDE.U32 UR4, UR4, UR5, URZ ;  /* 0x00000005040472a5 */ /* 0x000fe2000f8e003f */
[----:B------:R-:W-:Y:S01]  /*20ef0*/  IMAD.MOV.U32 R5, RZ, RZ, R17 ;  /* 0x000000ffff057224 */ /* 0x000fe200078e0011 */
[----:B------:R-:W-:Y:S01]  /*20f00*/  UMOV UR41, 0xffffffff ;  /* 0xffffffff00297882 */ /* 0x000fe20000000000 */
[----:B------:R-:W-:Y:S01]  /*20f10*/  UMOV UR42, 0xffffffff ;  /* 0xffffffff002a7882 */ /* 0x000fe20000000000 */
[----:B------:R-:W-:Y:S02]  /*20f20*/  PRMT R0, RZ, 0x7610, R0 ;  /* 0x00007610ff007816 */ /* 0x000fe40000000000 */
[----:B----4-:R-:W-:-:S04]  /*20f30*/  IMAD.WIDE.U32 R4, R3, UR4, R4 ;  /* 0x0000000403047c25 */ /* 0x010fc8000f8e0004 */
[----:B------:R-:W-:Y:S02]  /*20f40*/  IMAD.MOV.U32 R6, RZ, RZ, R4 ;  /* 0x000000ffff067224 */ /* 0x000fe400078e0004 */
[----:B------:R-:W-:Y:S01]  /*20f50*/  IMAD R3, R3, UR5, RZ ;  /* 0x0000000503037c24 */ /* 0x000fe2000f8e02ff */
[----:B------:R-:W-:Y:S02]  /*20f60*/  ULDC.64 UR4, c[0x0][0x650] ;  /* 0x0001940000047ab9 */ /* 0x000fe40000000a00 */
[----:B------:R0:W-:Y:S01]  /*20f70*/  STL [R1+0x200], R6 ;  /* 0x0002000601007387 */ /* 0x0001e20000100800 */
[----:B------:R-:W-:Y:S02]  /*20f80*/  ISETP.GE.U32.AND P0, PT, R4, UR4, PT ;  /* 0x0000000404007c0c */ /* 0x000fe4000bf06070 */
[----:B------:R-:W-:-:S04]  /*20f90*/  IADD3 R17, R5, R3, RZ ;  /* 0x0000000305117210 */ /* 0x000fc80007ffe0ff */
[----:B------:R-:W-:-:S13]  /*20fa0*/  ISETP.GE.U32.AND.EX P0, PT, R17, UR5, PT, P0 ;  /* 0x0000000511007c0c */ /* 0x000fda000bf06100 */
[----:B0-----:R-:W-:Y:S05]  /*20fb0*/  @P0 BRA `(.L_x_537) ;  /* 0x0000000400880947 */ /* 0x001fea0003800000 */
[----:B------:R-:W0:Y:S01]  /*20fc0*/  S2UR UR6, SR_CTAID.X ;  /* 0x00000000000679c3 */ /* 0x000e220000002500 */
[----:B------:R-:W-:Y:S01]  /*20fd0*/  ULDC.64 UR12, c[0x0][0x628] ;  /* 0x00018a00000c7ab9 */ /* 0x000fe20000000a00 */
[----:B------:R-:W-:Y:S01]  /*20fe0*/  ULDC UR4, c[0x0][0x150] ;  /* 0x0000540000047ab9 */ /* 0x000fe20000000800 */
[----:B------:R-:W-:Y:S01]  /*20ff0*/  ISETP.NE.U32.AND P0, PT, RZ, UR12, PT ;  /* 0x0000000cff007c0c */ /* 0x000fe2000bf05070 */
[----:B------:R-:W-:Y:S01]  /*21000*/  ULDC UR15, c[0x0][0x630] ;  /* 0x00018c00000f7ab9 */ /* 0x000fe20000000800 */
[C---:B------:R-:W-:Y:S01]  /*21010*/  R2UR UR16, R6.reuse ;  /* 0x00000000061072ca */ /* 0x040fe200000e0000 */
[----:B------:R-:W-:Y:S01]  /*21020*/  ULDC UR19, c[0x0][0x154] ;  /* 0x0000550000137ab9 */ /* 0x000fe20000000800 */
[----:B------:R-:W-:Y:S01]  /*21030*/  ISETP.NE.AND.EX P0, PT, RZ, UR13, PT, P0 ;  /* 0x0000000dff007c0c */ /* 0x000fe2000bf05300 */
[----:B------:R-:W4:Y:S01]  /*21040*/  S2UR UR18, SR_CTAID.Y ;  /* 0x00000000001279c3 */ /* 0x000f220000002600 */
[----:B------:R-:W-:Y:S02]  /*21050*/  R2UR UR17, R17 ;  /* 0x00000000111172ca */ /* 0x000fe400000e0000 */
[----:B------:R-:W-:-:S02]  /*21060*/  R2UR UR10, R6 ;  /* 0x00000000060a72ca */ /* 0x000fc400000e0000 */
[----:B------:R-:W-:Y:S02]  /*21070*/  R2UR UR11, R17 ;  /* 0x00000000110b72ca */ /* 0x000fe400000e0000 */
[----:B0-----:R-:W-:-:S05]  /*21080*/  I2FP.F32.U32 R0, UR6 ;  /* 0x0000000600007c45 */ /* 0x001fca0008201000 */
[----:B------:R-:W-:-:S04]  /*21090*/  FMUL R0, R0, UR4 ;  /* 0x0000000400007c20 */ /* 0x000fc80008400000 */
[----:B------:R0:W0:Y:S01]  /*210a0*/  F2I.U32.TRUNC.NTZ R3, R0 ;  /* 0x0000000000037305 */ /* 0x000022000020f000 */
[----:B----4-:R-:W-:Y:S05]  /*210b0*/  @!P0 BRA `(.L_x_538) ;  /* 0x0000000000308947 */ /* 0x010fea0003800000 */
        /* <DEDUP_REMOVED lines=12> */
.L_x_538:
[----:B------:R-:W-:Y:S01]  /*21180*/  USHF.R.U64 UR42, UR10, UR15, UR11 ;  /* 0x0000000f0a2a7299 */ /* 0x000fe2000800120b */
[----:B0-----:R-:W-:Y:S01]  /*21190*/  I2FP.F32.U32 R0, UR18 ;  /* 0x0000001200007c45 */ /* 0x001fe20008201000 */
[----:B------:R-:W-:Y:S02]  /*211a0*/  USHF.R.U32.HI UR4, URZ, UR15, UR11 ;  /* 0x0000000f3f047299 */ /* 0x000fe4000801160b */
        /* <DEDUP_REMOVED lines=8> */
[----:B------:R-:W-:Y:S01]  /*21230*/  UIMAD.WIDE.U32 UR8, UR10, UR12, UR8 ;  /* 0x0000000c0a0872a5 */ /* 0x000fe2000f8e0008 */
[----:B------:R-:W-:Y:S01]  /*21240*/  R2UR UR12, R3 ;  /* 0x00000000030c72ca */ /* 0x000fe200000e0000 */
[----:B------:R-:W-:Y:S01]  /*21250*/  UIMAD UR10, UR10, UR13, UR4 ;  /* 0x0000000d0a0a72a4 */ /* 0x000fe2000f8e0204 */
[----:B------:R-:W-:Y:S01]  /*21260*/  ULDC UR11, c[0x0][0x618] ;  /* 0x00018600000b7ab9 */ /* 0x000fe20000000800 */
[----:B------:R-:W-:Y:S02]  /*21270*/  ULDC UR21, c[0x0][0x658] ;  /* 0x0001960000157ab9 */ /* 0x000fe40000000800 */
[----:B------:R-:W-:Y:S01]  /*21280*/  UIADD3 UR9, UR9, UR10, URZ ;  /* 0x0000000a09097290 */ /* 0x000fe2000fffe03f */
[----:B------:R-:W-:Y:S01]  /*21290*/  UMOV UR15, 0xffffffff ;  /* 0xffffffff000f7882 */ /* 0x000fe20000000000 */
[----:B------:R-:W-:Y:S01]  /*212a0*/  ULDC.64 UR4, c[0x0][0x640] ;  /* 0x0001900000047ab9 */ /* 0x000fe20000000a00 */
[----:B------:R-:W-:Y:S01]  /*212b0*/  USHF.L.U32 UR15, UR15, UR21, URZ ;  /* 0x000000150f0f7299 */ /* 0x000fe2000800063f */
[----:B------:R-:W-:Y:S01]  /*212c0*/  ISETP.NE.U32.AND P0, PT, RZ, UR4, PT ;  /* 0x00000004ff007c0c */ /* 0x000fe2000bf05070 */
[----:B------:R-:W-:-:S02]  /*212d0*/  USHF.R.U64 UR16, UR8, UR11, UR9 ;  /* 0x0000000b08107299 */ /* 0x000fc40008001209 */
[----:B------:R-:W-:Y:S01]  /*212e0*/  USHF.R.U32.HI UR8, URZ, UR11, UR9 ;  /* 0x0000000b3f087299 */ /* 0x000fe20008011609 */
[----:B0-----:R-:W-:Y:S01]  /*212f0*/  R2UR UR14, R0 ;  /* 0x00000000000e72ca */ /* 0x001fe200000e0000 */
[----:B------:R-:W-:Y:S01]  /*21300*/  ULDC UR17, c[0x0][0x608] ;  /* 0x0001820000117ab9 */ /* 0x000fe20000000800 */
[----:B------:R-:W-:Y:S01]  /*21310*/  ULOP3.LUT UR40, URZ, UR15, URZ, 0x33, !UPT ;  /* 0x0000000f3f287292 */ /* 0x000fe2000f8e333f */
[----:B------:R-:W-:Y:S01]  /*21320*/  ISETP.NE.AND.EX P0, PT, RZ, UR5, PT, P0 ;  /* 0x00000005ff007c0c */ /* 0x000fe2000bf05300 */
[----:B------:R-:W-:Y:S02]  /*21330*/  USHF.R.U64 UR15, UR16, UR17, UR8 ;  /* 0x00000011100f7299 */ /* 0x000fe40008001208 */
[----:B------:R-:W-:Y:S02]  /*21340*/  USHF.R.U32.HI UR8, URZ, UR17, UR8 ;  /* 0x000000113f087299 */ /* 0x000fe40008011608 */
[----:B------:R-:W-:Y:S02]  /*21350*/  UIADD3 UR12, -UR12, URZ, URZ ;  /* 0x0000003f0c0c7290 */ /* 0x000fe4000fffe13f */
[----:B------:R-:W-:Y:S01]  /*21360*/  USHF.R.U64 UR17, UR15, UR21, UR8 ;  /* 0x000000150f117299 */ /* 0x000fe20008001208 */
[----:B------:R-:W-:Y:S01]  /*21370*/  UMOV UR19, 0x1 ;  /* 0x0000000100137882 */ /* 0x000fe20000000000 */
[----:B------:R-:W-:Y:S01]  /*21380*/  ULDC UR13, c[0x0][0x144] ;  /* 0x00005100000d7ab9 */ /* 0x000fe20000000800 */
[----:B------:R-:W-:Y:S01]  /*21390*/  ULDC UR7, c[0x0][0x600] ;  /* 0x0001800000077ab9 */ /* 0x000fe20000000800 */
[----:B------:R-:W-:-:S02]  /*213a0*/  USHF.L.U32 UR24, UR19, UR21, URZ ;  /* 0x0000001513187299 */ /* 0x000fc4000800063f */
[----:B------:R-:W-:Y:S02]  /*213b0*/  USHF.R.U32.HI UR8, URZ, UR21, UR8 ;  /* 0x000000153f087299 */ /* 0x000fe40008011608 */
[----:B------:R-:W-:Y:S02]  /*213c0*/  UIMAD UR21, UR13, UR12, UR6 ;  /* 0x0000000c0d1572a4 */ /* 0x000fe4000f8e0206 */
[----:B------:R-:W-:Y:S02]  /*213d0*/  UIADD3 UR20, UR7, -0x1, URZ ;  /* 0xffffffff07147890 */ /* 0x000fe4000fffe03f */
[----:B------:R-:W-:Y:S01]  /*213e0*/  UIADD3 UR19, -UR14, URZ, URZ ;  /* 0x0000003f0e137290 */ /* 0x000fe2000fffe13f */
        /* <DEDUP_REMOVED lines=17> */
.L_x_539:
[----:B------:R-:W-:Y:S01]  /*21500*/  UISETP.NE.AND UP0, UPT, UR39, URZ, UPT ;  /* 0x0000003f2700728c */ /* 0x000fe2000bf05270 */
[----:B------:R-:W-:Y:S01]  /*21510*/  IMAD.MOV.U32 R0, RZ, RZ, 0x1 ;  /* 0x00000001ff007424 */ /* 0x000fe200078e00ff */
[----:B------:R-:W-:Y:S02]  /*21520*/  USHF.R.U64 UR4, UR6, UR22, UR8 ;  /* 0x0000001606047299 */ /* 0x000fe40008001208 */
[----:B------:R-:W-:Y:S02]  /*21530*/  ULOP3.LUT UR40, UR15, UR40, URZ, 0xc0, !UPT ;  /* 0x000000280f287292 */ /* 0x000fe4000f8ec03f */
[----:B------:R-:W-:Y:S02]  /*21540*/  UIADD3 UR5, -UR4, URZ, URZ ;  /* 0x0000003f04057290 */ /* 0x000fe4000fffe13f */
[----:B------:R-:W-:Y:S02]  /*21550*/  UIMAD UR40, UR24, UR4, UR40 ;  /* 0x00000004182872a4 */ /* 0x000fe4000f8e0228 */
[----:B------:R-:W-:-:S02]  /*21560*/  ULOP3.LUT UR16, UR16, UR20, URZ, 0xc0, !UPT ;  /* 0x0000001410107292 */ /* 0x000fc4000f8ec03f */
[----:B------:R-:W-:Y:S02]  /*21570*/  @UP0 UIMAD UR21, UR25, UR19, UR18 ;  /* 0x00000013191502a4 */ /* 0x000fe4000f8e0212 */
[----:B------:R-:W-:-:S03]  /*21580*/  UIMAD UR4, UR5, UR23, UR17 ;  /* 0x00000017050472a4 */ /* 0x000fc6000f8e0211 */
[----:B------:R-:W-:Y:S01]  /*21590*/  ULDC UR5, c[0x0][0x610] ;  /* 0x0001840000057ab9 */ /* 0x000fe20000000800 */
[----:B------:R-:W-:Y:S02]  /*215a0*/  UIMAD UR4, UR4, UR7, UR16 ;  /* 0x00000007040472a4 */ /* 0x000fe4000f8e0210 */
[----:B------:R-:W-:-:S04]  /*215b0*/  UIMAD UR40, UR40, UR5, UR21 ;  /* 0x00000005282872a4 */ /* 0x000fc8000f8e0215 */
[----:B------:R-:W-:Y:S02]  /*215c0*/  USEL UR41, UR4, UR40, !UP0 ;  /* 0x0000002804297287 */ /* 0x000fe4000c000000 */
[----:B------:R-:W-:-:S12]  /*215d0*/  USEL UR40, UR40, UR4, !UP0 ;  /* 0x0000000428287287 */ /* 0x000fd8000c000000 */
.L_x_537:
[----:B------:R-:W-:-:S13]  /*215e0*/  LOP3.LUT P0, RZ, R0, 0xff, RZ, 0xc0, !PT ;  /* 0x000000ff00ff7812 */ /* 0x000fda000780c0ff */
[----:B------:R-:W-:Y:S05]  /*215f0*/  @P0 BRA `(.L_x_540) ;  /* 0xfffffdf800b80947 */ /* 0x000fea000383ffff */
[----:B------:R-:W-:Y:S05]  /*21600*/  EXIT ;  /* 0x000000000000794d */ /* 0x000fea0003800000 */
.L_x_3:
[----:B------:R-:W2:Y:S01]  /*21610*/  LDL R4, [R1+0x200] ;  /* 0x0002000001047983 */ /* 0x000ea20000100800 */
[----:B------:R-:W-:Y:S01]  /*21620*/  ULDC.64 UR8, c[0x0][0x650] ;  /* 0x0001940000087ab9 */ /* 0x000fe20000000a00 */
[----:B------:R-:W-:Y:S01]  /*21630*/  PRMT R0, RZ, 0x7610, R0 ;  /* 0x00007610ff007816 */ /* 0x000fe20000000000 */
[----:B------:R-:W-:Y:S01]  /*21640*/  IMAD.MOV.U32 R2, RZ, RZ, -0x1 ;  /* 0xffffffffff027424 */ /* 0x000fe200078e00ff */
[----:B------:R-:W-:Y:S01]  /*21650*/  MOV R3, 0xffffffff ;  /* 0xffffffff00037802 */ /* 0x000fe20000000f00 */
[----:B------:R-:W-:Y:S01]  /*21660*/  IMAD.MOV.U32 R10, RZ, RZ, -0x1 ;  /* 0xffffffffff0a7424 */ /* 0x000fe200078e00ff */
[----:B--2---:R-:W-:-:S04]  /*21670*/  ISETP.GE.U32.AND P0, PT, R4, UR8, PT ;  /* 0x0000000804007c0c */ /* 0x004fc8000bf06070 */
[----:B------:R-:W-:-:S13]  /*21680*/  ISETP.GE.U32.AND.EX P0, PT, R17, UR9, PT, P0 ;  /* 0x0000000911007c0c */ /* 0x000fda000bf06100 */
[----:B------:R-:W-:Y:S05]  /*21690*/  @P0 BRA `(.L_x_541) ;  /* 0x00000004008c0947 */ /* 0x000fea0003800000 */
[----:B------:R-:W-:Y:S01]  /*216a0*/  I2FP.F32.U32 R0, UR4 ;  /* 0x0000000400007c45 */ /* 0x000fe20008201000 */
[----:B0-----:R-:W-:Y:S01]  /*216b0*/  ULDC.64 UR16, c[0x0][0x628] ;  /* 0x00018a0000107ab9 */ /* 0x001fe20000000a00 */
        /* <DEDUP_REMOVED lines=24> */
.L_x_542:
        /* <DEDUP_REMOVED lines=24> */
[----:B------:R-:W-:Y:S01]  /*219c0*/  UMOV UR19, 0x1 ;  /* 0x0000000100137882 */ /* 0x000fe20000000000 */
[----:B------:R-:W-:Y:S01]  /*219d0*/  ULDC UR20, c[0x0][0x608] ;  /* 0x0001820000147ab9 */ /* 0x000fe20000000800 */
[----:B------:R-:W-:Y:S01]  /*219e0*/  USHF.L.U32 UR26, UR19, UR23, URZ ;  /* 0x00000017131a7299 */ /* 0x000fe2000800063f */
[----:B------:R-:W-:Y:S01]  /*219f0*/  ISETP.NE.AND.EX P0, PT, RZ, UR9, PT, P0 ;  /* 0x00000009ff007c0c */ /* 0x000fe2000bf05300 */
[----:B------:R-:W-:Y:S02]  /*21a00*/  USHF.R.U64 UR19, UR18, UR20, UR11 ;  /* 0x0000001412137299 */ /* 0x000fe4000800120b */
[----:B------:R-:W-:Y:S02]  /*21a10*/  USHF.R.U32.HI UR11, URZ, UR20, UR11 ;  /* 0x000000143f0b7299 */ /* 0x000fe4000801160b */
[----:B------:R-:W-:-:S02]  /*21a20*/  UIADD3 UR15, -UR15, URZ, URZ ;  /* 0x0000003f0f0f7290 */ /* 0x000fc4000fffe13f */
[----:B------:R-:W-:Y:S01]  /*21a30*/  USHF.R.U64 UR20, UR19, UR23, UR11 ;  /* 0x0000001713147299 */ /* 0x000fe2000800120b */
[----:B------:R-:W-:Y:S01]  /*21a40*/  ULDC UR16, c[0x0][0x144] ;  /* 0x0000510000107ab9 */ /* 0x000fe20000000800 */
[----:B------:R-:W-:Y:S01]  /*21a50*/  ULDC UR6, c[0x0][0x600] ;  /* 0x0001800000067ab9 */ /* 0x000fe20000000800 */
[----:B------:R-:W-:Y:S02]  /*21a60*/  USHF.R.U32.HI UR11, URZ, UR23, UR11 ;  /* 0x000000173f0b7299 */ /* 0x000fe4000801160b */
[----:B------:R-:W-:Y:S02]  /*21a70*/  UIMAD UR23, UR16, UR15, UR4 ;  /* 0x0000000f101772a4 */ /* 0x000fe4000f8e0204 */
[----:B------:R-:W-:Y:S02]  /*21a80*/  UIADD3 UR22, UR6, -0x1, URZ ;  /* 0xffffffff06167890 */ /* 0x000fe4000fffe03f */
[----:B------:R-:W-:Y:S02]  /*21a90*/  ULOP3.LUT UR27, URZ, UR13, URZ, 0x33, !UPT ;  /* 0x0000000d3f1b7292 */ /* 0x000fe4000f8e333f */
        /* <DEDUP_REMOVED lines=18> */
.L_x_543:
[----:B------:R-:W-:Y:S01]  /*21bc0*/  UISETP.NE.AND UP0, UPT, UR39, URZ, UPT ;  /* 0x0000003f2700728c */ /* 0x000fe2000bf05270 */
[----:B------:R-:W-:Y:S01]  /*21bd0*/  MOV R0, 0x1 ;  /* 0x0000000100007802 */ /* 0x000fe20000000f00 */
[----:B------:R-:W-:Y:S01]  /*21be0*/  USHF.R.U64 UR8, UR4, UR24, UR11 ;  /* 0x0000001804087299 */ /* 0x000fe2000800120b */
[----:B------:R-:W-:Y:S01]  /*21bf0*/  IMAD.U32 R10, RZ, RZ, UR5 ;  /* 0x00000005ff0a7e24 */ /* 0x000fe2000f8e00ff */
[----:B------:R-:W-:Y:S02]  /*21c00*/  ULOP3.LUT UR4, UR19, UR27, URZ, 0xc0, !UPT ;  /* 0x0000001b13047292 */ /* 0x000fe4000f8ec03f */
[----:B------:R-:W-:Y:S02]  /*21c10*/  ULOP3.LUT UR18, UR18, UR22, URZ, 0xc0, !UPT ;  /* 0x0000001612127292 */ /* 0x000fe4000f8ec03f */
[----:B------:R-:W-:-:S03]  /*21c20*/  UIMAD UR4, UR26, UR8, UR4 ;  /* 0x000000081a0472a4 */ /* 0x000fc6000f8e0204 */
[----:B------:R-:W-:Y:S02]  /*21c30*/  @UP0 UIMAD UR23, UR28, UR21, UR7 ;  /* 0x000000151c1702a4 */ /* 0x000fe4000f8e0207 */
[----:B------:R-:W-:-:S03]  /*21c40*/  UIADD3 UR7, -UR8, URZ, URZ ;  /* 0x0000003f08077290 */ /* 0x000fc6000fffe13f */
[----:B------:R-:W-:Y:S01]  /*21c50*/  ULDC UR8, c[0x0][0x610] ;  /* 0x0001840000087ab9 */ /* 0x000fe20000000800 */
[----:B------:R-:W-:Y:S02]  /*21c60*/  UIMAD UR7, UR7, UR25, UR20 ;  /* 0x00000019070772a4 */ /* 0x000fe4000f8e0214 */
[----:B------:R-:W-:Y:S02]  /*21c70*/  UIMAD UR4, UR4, UR8, UR23 ;  /* 0x00000008040472a4 */ /* 0x000fe4000f8e0217 */
[----:B------:R-:W-:-:S04]  /*21c80*/  UIMAD UR7, UR7, UR6, UR18 ;  /* 0x00000006070772a4 */ /* 0x000fc8000f8e0212 */
[----:B------:R-:W-:Y:S02]  /*21c90*/  USEL UR6, UR7, UR4, !UP0 ;  /* 0x0000000407067287 */ /* 0x000fe4000c000000 */
[----:B------:R-:W-:-:S04]  /*21ca0*/  USEL UR4, UR4, UR7, !UP0 ;  /* 0x0000000704047287 */ /* 0x000fc8000c000000 */
[----:B------:R-:W-:Y:S02]  /*21cb0*/  IMAD.U32 R2, RZ, RZ, UR6 ;  /* 0x00000006ff027e24 */ /* 0x000fe4000f8e00ff */
[----:B------:R-:W-:-:S07]  /*21cc0*/  MOV R3, UR4 ;  /* 0x0000000400037c02 */ /* 0x000fce0008000f00 */
.L_x_541:
[----:B------:R-:W-:-:S08]  /*21cd0*/  NOP ;  /* 0x0000000000007918 */ /* 0x000fd00000000000 */
[----:B0-----:R-:W0:-:S00]  /*21ce0*/  USETMAXREG.DEALLOC.CTAPOOL 0x18 ;  /* 0x00000018000079c8 */ /* 0x001e0000080e0500 */
[----:B------:R-:W-:-:S13]  /*21cf0*/  ISETP.NE.AND P0, PT, RZ, UR10, PT ;  /* 0x0000000aff007c0c */ /* 0x000fda000bf05270 */
[----:B------:R-:W-:Y:S05]  /*21d00*/  @P0 EXIT ;  /* 0x000000000000094d */ /* 0x000fea0003800000 */
[----:B0-----:R-:W-:Y:S01]  /*21d10*/  LOP3.LUT P0, RZ, R0, 0xff, RZ, 0xc0, !PT ;  /* 0x000000ff00ff7812 */ /* 0x001fe2000780c0ff */
[----:B------:R-:W-:Y:S02]  /*21d20*/  IMAD.MOV.U32 R0, RZ, RZ, 0x1 ;  /* 0x00000001ff007424 */ /* 0x000fe400078e00ff */
[----:B------:R-:W-:-:S10]  /*21d30*/  IMAD.MOV.U32 R7, RZ, RZ, RZ ;  /* 0x000000ffff077224 */ /* 0x000fd400078e00ff */
[----:B------:R-:W-:Y:S05]  /*21d40*/  @!P0 BRA `(.L_x_544) ;  /* 0x0000000c00808947 */ /* 0x000fea0003800000 */
[----:B------:R-:W0:Y:S01]  /*21d50*/  LDC R0, c[0x0][0x28c] ;  /* 0x0000a300ff007b82 */ /* 0x000e220000000800 */
[----:B------:R-:W1:Y:S01]  /*21d60*/  S2R R4, SR_TID.X ;  /* 0x0000000000047919 */ /* 0x000e620000002100 */
[----:B------:R-:W-:Y:S01]  /*21d70*/  ULDC UR5, c[0x0][0x658] ;  /* 0x0001960000057ab9 */ /* 0x000fe20000000800 */
[----:B------:R-:W-:Y:S01]  /*21d80*/  UMOV UR7, 0xffffffff ;  /* 0xffffffff00077882 */ /* 0x000fe20000000000 */
[----:B------:R-:W-:Y:S01]  /*21d90*/  ULDC UR6, c[0x0][0xc] ;  /* 0x0000030000067ab9 */ /* 0x000fe20000000800 */
[----:B------:R-:W-:Y:S01]  /*21da0*/  USHF.L.U32 UR9, UR7, UR5, URZ ;  /* 0x0000000507097299 */ /* 0x000fe2000800063f */
[----:B------:R-:W-:Y:S01]  /*21db0*/  BSSY B0, `(.L_x_544) ;  /* 0x00000d9000007945 */ /* 0x000fe20003800000 */
[----:B------:R-:W-:Y:S01]  /*21dc0*/  UMOV UR8, 0x1 ;  /* 0x0000000100087882 */ /* 0x000fe20000000000 */
[----:B------:R-:W-:Y:S01]  /*21dd0*/  ULDC UR7, c[0x0][0x10] ;  /* 0x0000040000077ab9 */ /* 0x000fe20000000800 */
[----:B------:R-:W-:Y:S01]  /*21de0*/  USHF.L.U32 UR5, UR8, UR5, URZ ;  /* 0x0000000508057299 */ /* 0x000fe2000800063f */
[----:B------:R-:W-:Y:S01]  /*21df0*/  IMAD.MOV.U32 R9, RZ, RZ, 0x1 ;  /* 0x00000001ff097424 */ /* 0x000fe200078e00ff */
[----:B------:R-:W-:Y:S01]  /*21e00*/  UIMAD.WIDE.U32 UR6, UR6, UR7, URZ ;  /* 0x00000007060672a5 */ /* 0x000fe2000f8e003f */
[----:B------:R-:W-:Y:S01]  /*21e10*/  MOV R7, RZ ;  /* 0x000000ff00077202 */ /* 0x000fe20000000f00 */
[----:B------:R-:W-:Y:S01]  /*21e20*/  ULDC UR8, c[0x0][0x14] ;  /* 0x0000050000087ab9 */ /* 0x000fe20000000800 */
[----:B------:R-:W-:Y:S01]  /*21e30*/  ULDC UR4, c[0x0][0x600] ;  /* 0x0001800000047ab9 */ /* 0x000fe20000000800 */
[----:B------:R-:W-:-:S02]  /*21e40*/  UIMAD.WIDE.U32 UR30, UR6, UR8, URZ ;  /* 0x00000008061e72a5 */ /* 0x000fc4000f8e003f */
[----:B------:R-:W-:Y:S02]  /*21e50*/  UIMAD UR7, UR7, UR8, URZ ;  /* 0x00000008070772a4 */ /* 0x000fe4000f8e023f */
[----:B------:R-:W-:Y:S02]  /*21e60*/  ULOP3.LUT UR13, UR38, 0x2, URZ, 0xfc, !UPT ;  /* 0x00000002260d7892 */ /* 0x000fe4000f8efc3f */
[----:B------:R-:W-:Y:S02]  /*21e70*/  UIADD3 UR4, UR4, -0x1, URZ ;  /* 0xffffffff04047890 */ /* 0x000fe4000fffe03f */
[----:B------:R-:W-:Y:S01]  /*21e80*/  ULOP3.LUT UR6, URZ, UR9, URZ, 0x33, !UPT ;  /* 0x000000093f067292 */ /* 0x000fe2000f8e333f */
[----:B0-----:R-:W-:Y:S01]  /*21e90*/  IADD3 R0, R0, 0x3f, RZ ;  /* 0x0000003f00007810 */ /* 0x001fe20007ffe0ff */
[----:B------:R-:W-:Y:S01]  /*21ea0*/  UIADD3 UR7, UR31, UR7, URZ ;  /* 0x000000071f077290 */ /* 0x000fe2000fffe03f */
[----:B------:R-:W-:Y:S02]  /*21eb0*/  ULDC.64 UR40, c[0x0][0x198] ;  /* 0x0000660000287ab9 */ /* 0x000fe40000000a00 */
[----:B------:R-:W-:-:S04]  /*21ec0*/  SHF.R.S32.HI R5, RZ, 0x1f, R0 ;  /* 0x0000001fff057819 */ /* 0x000fc80000011400 */
[----:B------:R-:W-:Y:S01]  /*21ed0*/  LEA.HI R5, R5, R0, RZ, 0x6 ;  /* 0x0000000005057211 */ /* 0x000fe200078f30ff */
[----:B------:R-:W-:Y:S01]  /*21ee0*/  IMAD.MOV.U32 R0, RZ, RZ, 0x1 ;  /* 0x00000001ff007424 */ /* 0x000fe200078e00ff */
[C---:B-1----:R-:W-:Y:S02]  /*21ef0*/  LOP3.LUT P2, RZ, R4.reuse, 0x7f, RZ, 0xc0, !PT ;  /* 0x0000007f04ff7812 */ /* 0x042fe4000784c0ff */
[----:B------:R-:W-:Y:S02]  /*21f00*/  SHF.R.S32.HI R6, RZ, 0x6, R5 ;  /* 0x00000006ff067819 */ /* 0x000fe40000011405 */
[----:B------:R-:W-:-:S03]  /*21f10*/  LOP3.LUT P0, RZ, R4, 0x1f, RZ, 0xc0, !PT ;  /* 0x0000001f04ff7812 */ /* 0x000fc6000780c0ff */
[----:B------:R-:W-:Y:S01]  /*21f20*/  VIADD R16, R6, 0x1 ;  /* 0x0000000106107836 */ /* 0x000fe20000000000 */
[----:B------:R-:W-:-:S13]  /*21f30*/  PLOP3.LUT P0, PT, P0, P2, PT, 0x8a, 0x0 ;  /* 0x000000000000781c */ /* 0x000fda0000705172 */
.L_x_556:
[----:B------:R-:W-:-:S03]  /*21f40*/  UMOV UR8, 0xffffffff ;  /* 0xffffffff00087882 */ /* 0x000fc60000000000 */
[----:B------:R-:W-:Y:S05]  /*21f50*/  BRA.DIV UR8, `(.L_x_545) ;  /* 0x0000000e08c87947 */ /* 0x000fea000b800000 */
[----:B------:R-:W-:-:S13]  /*21f60*/  ELECT P6, URZ, PT ;  /* 0x00000000003f782f */ /* 0x000fda00038c0000 */
.L_x_566:
[----:B------:R-:W0:Y:S01]  /*21f70*/  LDC R4, c[0x0][0x28c] ;  /* 0x0000a300ff047b82 */ /* 0x000e220000000800 */
[----:B------:R-:W-:Y:S01]  /*21f80*/  BSSY B1, `(.L_x_546) ;  /* 0x0000042000017945 */ /* 0x000fe20003800000 */
[----:B0-----:R-:W-:-:S13]  /*21f90*/  ISETP.LT.OR P6, PT, R4, 0x1, !P6 ;  /* 0x000000010400780c */ /* 0x001fda00077c1670 */
[----:B------:R-:W-:Y:S05]  /*21fa0*/  @P6 BRA `(.L_x_547) ;  /* 0x0000000000fc6947 */ /* 0x000fea0003800000 */
[----:B------:R-:W-:Y:S01]  /*21fb0*/  SHF.L.U32 R5, R2, 0x8, RZ ;  /* 0x0000000802057819 */ /* 0x000fe200000006ff */
[----:B------:R-:W-:Y:S01]  /*21fc0*/  IMAD.SHL.U32 R3, R3, 0x100, RZ ;  /* 0x0000010003037824 */ /* 0x000fe200078e00ff */
[----:B------:R-:W-:Y:S01]  /*21fd0*/  MOV R2, R0 ;  /* 0x0000000000027202 */ /* 0x000fe20000000f00 */
[----:B------:R-:W-:Y:S02]  /*21fe0*/  IMAD.MOV.U32 R13, RZ, RZ, RZ ;  /* 0x000000ffff0d7224 */ /* 0x000fe400078e00ff */
[----:B------:R-:W-:Y:S02]  /*21ff0*/  IMAD.MOV.U32 R4, RZ, RZ, R16 ;  /* 0x000000ffff047224 */ /* 0x000fe400078e0010 */
[----:B------:R-:W-:-:S07]  /*22000*/  IMAD.MOV.U32 R8, RZ, RZ, R7 ;  /* 0x000000ffff087224 */ /* 0x000fce00078e0007 */
.L_x_551:
[----:B------:R-:W0:Y:S01]  /*22010*/  S2R R12, SR_CgaCtaId ;  /* 0x00000000000c7919 */ /* 0x000e220000008800 */
[----:B------:R-:W-:-:S04]  /*22020*/  MOV R11, 0x400 ;  /* 0x00000400000b7802 */ /* 0x000fc80000000f00 */
[----:B0-----:R-:W-:Y:S02]  /*22030*/  LEA R15, R12, R11, 0x18 ;  /* 0x0000000b0c0f7211 */ /* 0x001fe400078ec0ff */
[----:B------:R-:W-:Y:S01]  /*22040*/  SHF.L.U32 R11, R2, 0x1f, RZ ;  /* 0x0000001f020b7819 */ /* 0x000fe200000006ff */
[----:B------:R-:W0:Y:S02]  /*22050*/  @!P2 LDC R12, c[0x0][0x500] ;  /* 0x00014000ff0cab82 */ /* 0x000e240000000800 */
[----:B------:R-:W-:-:S04]  /*22060*/  IMAD R14, R8, 0x8, R15 ;  /* 0x00000008080e7824 */ /* 0x000fc800078e020f */
[----:B------:R-:W1:Y:S02]  /*22070*/  SYNCS.PHASECHK.TRANS64.TRYWAIT P1, [R14+URZ+0x18], R11 ;  /* 0x0000180b0e0075a7 */ /* 0x000e64000802017f */
[----:B-1----:R-:W-:Y:S05]  /*22080*/  @!P1 BRA `(.L_x_548) ;  /* 0x0000000c009c9947 */ /* 0x002fea0003800000 */
.L_x_567:
[----:B------:R-:W-:Y:S01]  /*22090*/  UPRMT UR8, UR13, 0x9910, URZ ;  /* 0x000099100d087896 */ /* 0x000fe2000800003f */
[----:B0-----:R0:W-:Y:S03]  /*220a0*/  @!P2 SYNCS.ARRIVE.TRANS64 RZ, [R14+URZ], R12 ;  /* 0x0000000c0effa9a7 */ /* 0x0011e6000800003f */
[----:B------:R-:W-:-:S06]  /*220b0*/  UISETP.NE.AND UP0, UPT, UR8, 0x2, UPT ;  /* 0x000000020800788c */ /* 0x000fcc000bf05270 */
[----:B------:R-:W-:-:S13]  /*220c0*/  PLOP3.LUT P1, PT, PT, PT, UP0, 0x80, 0x0 ;  /* 0x000000000000781c */ /* 0x000fda0003f2f008 */
[----:B0-----:R-:W-:Y:S05]  /*220d0*/  @P1 BRA `(.L_x_549) ;  /* 0x0000000000041947 */ /* 0x001fea0003800000 */
[----:B------:R-:W-:Y:S01]  /*220e0*/  BPT.TRAP 0x1 ;  /* 0x000000040000795c */ /* 0x000fe20000300000 */
.L_x_549:
[----:B------:R-:W-:Y:S05]  /*220f0*/  @P0 BRA `(.L_x_550) ;  /* 0x0000000000040947 */ /* 0x000fea0003800000 */
[----:B------:R-:W-:Y:S01]  /*22100*/  BPT.TRAP 0x1 ;  /* 0x000000040000795c */ /* 0x000fe20000300000 */
.L_x_550:
[----:B------:R-:W-:Y:S01]  /*22110*/  LEA R15, R8, R15, 0x10 ;  /* 0x0000000f080f7211 */ /* 0x000fe200078e80ff */
[----:B------:R-:W-:Y:S01]  /*22120*/  VIADD R4, R4, 0xffffffff ;  /* 0xffffffff04047836 */ /* 0x000fe20000000000 */
[----:B------:R-:W-:Y:S01]  /*22130*/  R2UR UR34, R13 ;  /* 0x000000000d2272ca */ /* 0x000fe200000e0000 */
[----:B------:R-:W-:Y:S01]  /*22140*/  UIADD3 UR14, UP0, UR40, 0xf0, URZ ;  /* 0x000000f0280e7890 */ /* 0x000fe2000ff1e03f */
[----:B------:R-:W-:Y:S01]  /*22150*/  R2UR UR8, R15 ;  /* 0x000000000f0872ca */ /* 0x000fe200000e0000 */
[----:B------:R-:W-:Y:S01]  /*22160*/  UIADD3 UR42, UP1, UR40, 0x1f0, URZ ;  /* 0x000001f0282a7890 */ /* 0x000fe2000ff3e03f */
[----:B------:R-:W-:Y:S01]  /*22170*/  R2UR UR33, R14 ;  /* 0x000000000e2172ca */ /* 0x000fe200000e0000 */
[----:B------:R-:W-:Y:S01]  /*22180*/  UIADD3.X UR15, URZ, UR41, URZ, UP0, !UPT ;  /* 0x000000293f0f7290 */ /* 0x000fe200087fe43f */
[----:B------:R-:W-:Y:S01]  /*22190*/  R2UR UR35, R3 ;  /* 0x00000000032372ca */ /* 0x000fe200000e0000 */
[----:B------:R-:W-:Y:S01]  /*221a0*/  UIADD3.X UR43, URZ, UR41, URZ, UP1, !UPT ;  /* 0x000000293f2b7290 */ /* 0x000fe20008ffe43f */
[----:B------:R-:W-:Y:S01]  /*221b0*/  R2UR UR36, R10 ;  /* 0x000000000a2472ca */ /* 0x000fe200000e0000 */
[----:B------:R-:W-:Y:S01]  /*221c0*/  VIADD R8, R8, 0x1 ;  /* 0x0000000108087836 */ /* 0x000fe20000000000 */
[----:B------:R-:W-:Y:S01]  /*221d0*/  R2UR UR19, R5 ;  /* 0x00000000051372ca */ /* 0x000fe200000e0000 */
[----:B------:R-:W-:Y:S01]  /*221e0*/  UMOV UR22, 0x0 ;  /* 0x0000000000167882 */ /* 0x000fe20000000000 */
[----:B------:R-:W-:Y:S01]  /*221f0*/  ISETP.GT.AND P3, PT, R4, 0x1, PT ;  /* 0x000000010400780c */ /* 0x000fe20003f64270 */
[----:B------:R-:W-:Y:S01]  /*22200*/  UIADD3 UR26, UR34, 0x20, URZ ;  /* 0x00000020221a7890 */ /* 0x000fe2000fffe03f */
[C---:B------:R-:W-:Y:S01]  /*22210*/  ISETP.NE.AND P1, PT, R8.reuse, 0x3, PT ;  /* 0x000000030800780c */ /* 0x040fe20003f25270 */
[----:B------:R-:W-:Y:S01]  /*22220*/  UIADD3 UR32, UR8, 0x100, URZ ;  /* 0x0000010008207890 */ /* 0x000fe2000fffe03f */
[----:B------:R-:W-:Y:S01]  /*22230*/  IADD3 R13, R13, 0x40, RZ ;  /* 0x000000400d0d7810 */ /* 0x000fe20007ffe0ff */
[----:B------:R-:W-:Y:S01]  /*22240*/  UIADD3 UR24, UR8, 0x8100, URZ ;  /* 0x0000810008187890 */ /* 0x000fe2000fffe03f */
[----:B-1----:R-:W-:Y:S01]  /*22250*/  SEL R11, RZ, 0x1, P1 ;  /* 0x00000001ff0b7807 */ /* 0x002fe20000800000 */
[----:B------:R-:W-:Y:S01]  /*22260*/  UIADD3 UR16, UR8, 0x30100, URZ ;  /* 0x0003010008107890 */ /* 0x000fe2000fffe03f */
[----:B------:R-:W-:Y:S01]  /*22270*/  SEL R8, R8, RZ, P1 ;  /* 0x000000ff08087207 */ /* 0x000fe20000800000 */
[----:B------:R-:W-:Y:S01]  /*22280*/  UIADD3 UR8, UR8, 0x38100, URZ ;  /* 0x0003810008087890 */ /* 0x000fe2000fffe03f */
[----:B------:R-:W-:Y:S01]  /*22290*/  LOP3.LUT R2, R2, R11, RZ, 0x3c, !PT ;  /* 0x0000000b02027212 */ /* 0x000fe200078e3cff */
[----:B------:R-:W-:Y:S01]  /*222a0*/  UMOV UR23, 0x10000000 ;  /* 0x1000000000177882 */ /* 0x000fe20000000000 */
[----:B------:R-:W-:Y:S01]  /*222b0*/  UMOV UR25, UR33 ;  /* 0x0000002100197c82 */ /* 0x000fe20008000000 */
[----:B------:R-:W-:Y:S01]  /*222c0*/  UMOV UR27, UR35 ;  /* 0x00000023001b7c82 */ /* 0x000fe20008000000 */
[----:B------:R-:W-:Y:S01]  /*222d0*/  UMOV UR28, UR36 ;  /* 0x00000024001c7c82 */ /* 0x000fe20008000000 */
[----:B------:R-:W-:Y:S01]  /*222e0*/  UMOV UR17, UR33 ;  /* 0x0000002100117c82 */ /* 0x000fe20008000000 */
[----:B------:R-:W-:Y:S01]  /*222f0*/  UMOV UR18, UR34 ;  /* 0x0000002200127c82 */ /* 0x000fe20008000000 */
[----:B------:R-:W-:Y:S01]  /*22300*/  UMOV UR20, UR36 ;  /* 0x0000002400147c82 */ /* 0x000fe20008000000 */
[----:B------:R0:W-:Y:S01]  /*22310*/  UTMALDG.3D [UR32], [UR14], desc[UR22] ;  /* 0x000016200e0075b4 */ /* 0x0001e20008011000 */
[----:B------:R-:W-:Y:S01]  /*22320*/  UMOV UR9, UR33 ;  /* 0x0000002100097c82 */ /* 0x000fe20008000000 */
[----:B------:R-:W-:Y:S01]  /*22330*/  UMOV UR11, UR19 ;  /* 0x00000013000b7c82 */ /* 0x000fe20008000000 */
[----:B------:R-:W-:Y:S01]  /*22340*/  UMOV UR12, UR36 ;  /* 0x00000024000c7c82 */ /* 0x000fe20008000000 */
[----:B------:R-:W-:Y:S01]  /*22350*/  UMOV UR10, UR26 ;  /* 0x0000001a000a7c82 */ /* 0x000fe20008000000 */
[----:B------:R0:W-:Y:S01]  /*22360*/  UTMALDG.3D [UR24], [UR14], desc[UR22] ;  /* 0x000016180e0075b4 */ /* 0x0001e20008011000 */
[----:B------:R0:W-:Y:S01]  /*22370*/  UTMALDG.3D [UR16], [UR42], desc[UR22] ;  /* 0x000016102a0075b4 */ /* 0x0001e20008011000 */
[----:B------:R0:W-:Y:S02]  /*22380*/  UTMALDG.3D [UR8], [UR42], desc[UR22] ;  /* 0x000016082a0075b4 */ /* 0x0001e40008011000 */
[----:B0-----:R-:W-:Y:S05]  /*22390*/  @P3 BRA `(.L_x_551) ;  /* 0xfffffffc001c3947 */ /* 0x001fea000383ffff */
.L_x_547:
[----:B------:R-:W-:Y:S05]  /*223a0*/  BSYNC B1 ;  /* 0x0000000000017941 */ /* 0x000fea0003800000 */
.L_x_546:
[----:B------:R-:W2:Y:S01]  /*223b0*/  LDL.LU R14, [R1+0x200] ;  /* 0x00020000010e7983 */ /* 0x000ea20000300800 */
[----:B------:R-:W-:Y:S01]  /*223c0*/  LOP3.LUT P1, RZ, R9, 0xff, RZ, 0xc0, !PT ;  /* 0x000000ff09ff7812 */ /* 0x000fe2000782c0ff */
[C---:B------:R-:W-:Y:S01]  /*223d0*/  IMAD.IADD R4, R6.reuse, 0x1, R7 ;  /* 0x0000000106047824 */ /* 0x040fe200078e0207 */
[----:B------:R-:W-:Y:S01]  /*223e0*/  ULDC.64 UR8, c[0x0][0x650] ;  /* 0x0001940000087ab9 */ /* 0x000fe20000000a00 */
[----:B------:R-:W-:Y:S01]  /*223f0*/  ISETP.GE.U32.AND P3, PT, R6, 0x3, PT ;  /* 0x000000030600780c */ /* 0x000fe20003f66070 */
[----:B------:R-:W-:Y:S01]  /*22400*/  BSSY B1, `(.L_x_552) ;  /* 0x0000071000017945 */ /* 0x000fe20003800000 */
[----:B------:R-:W-:Y:S01]  /*22410*/  IMAD.MOV.U32 R10, RZ, RZ, -0x1 ;  /* 0xffffffffff0a7424 */ /* 0x000fe200078e00ff */
[----:B------:R-:W-:-:S07]  /*22420*/  PRMT R9, RZ, 0x7610, R9 ;  /* 0x00007610ff097816 */ /* 0x000fce0000000009 */
[----:B------:R-:W0:Y:S01]  /*22430*/  @P1 S2R R3, SR_CgaCtaId ;  /* 0x0000000000031919 */ /* 0x000e220000008800 */
[----:B------:R-:W-:-:S04]  /*22440*/  @P1 MOV R2, 0x400 ;  /* 0x0000040000021802 */ /* 0x000fc80000000f00 */
[----:B0-----:R-:W-:-:S04]  /*22450*/  @P1 LEA R2, R3, R2, 0x18 ;  /* 0x0000000203021211 */ /* 0x001fc800078ec0ff */
[----:B------:R0:W-:Y:S01]  /*22460*/  @P1 SYNCS.ARRIVE.TRANS64.A1T0 RZ, [R2+URZ+0x48], RZ ;  /* 0x000048ff02ff19a7 */ /* 0x0001e2000810003f */
[----:B------:R-:W-:-:S04]  /*22470*/  ISETP.GT.U32.AND P1, PT, R4, 0x2, PT ;  /* 0x000000020400780c */ /* 0x000fc80003f24070 */
[----:B------:R-:W-:Y:S01]  /*22480*/  ISETP.LT.U32.AND P1, PT, R6, 0x3, P1 ;  /* 0x000000030600780c */ /* 0x000fe20000f21070 */
[----:B0-----:R-:W-:Y:S01]  /*22490*/  IMAD.WIDE.U32 R2, R4, -0x55555555, RZ ;  /* 0xaaaaaaab04027825 */ /* 0x001fe200078e00ff */
[----:B------:R-:W-:-:S04]  /*224a0*/  MOV R2, 0xffffffff ;  /* 0xffffffff00027802 */ /* 0x000fc80000000f00 */
[----:B------:R-:W-:Y:S02]  /*224b0*/  SHF.R.U32.HI R5, RZ, 0x1, R3 ;  /* 0x00000001ff057819 */ /* 0x000fe40000011603 */
[----:B------:R-:W-:-:S03]  /*224c0*/  SEL R3, RZ, 0x1, !P1 ;  /* 0x00000001ff037807 */ /* 0x000fc60004800000 */
[--C-:B------:R-:W-:Y:S01]  /*224d0*/  IMAD R7, R5, -0x3, R4.reuse ;  /* 0xfffffffd05077824 */ /* 0x100fe200078e0204 */
[----:B------:R-:W-:Y:S01]  /*224e0*/  LOP3.LUT R0, R0, R3, RZ, 0x3c, !PT ;  /* 0x0000000300007212 */ /* 0x000fe200078e3cff */
[----:B------:R-:W-:Y:S01]  /*224f0*/  IMAD.MOV.U32 R3, RZ, RZ, -0x1 ;  /* 0xffffffffff037424 */ /* 0x000fe200078e00ff */
[----:B------:R-:W-:Y:S02]  /*22500*/  PRMT R4, RZ, 0x7610, R4 ;  /* 0x00007610ff047816 */ /* 0x000fe40000000004 */
[----:B------:R-:W-:Y:S02]  /*22510*/  @P3 LOP3.LUT R0, R0, 0x1, R5, 0x78, !PT ;  /* 0x0000000100003812 */ /* 0x000fe400078e7805 */
[----:B--2---:R-:W-:-:S04]  /*22520*/  IADD3 R14, P1, R14, UR30, RZ ;  /* 0x0000001e0e0e7c10 */ /* 0x004fc8000ff3e0ff */
[----:B------:R-:W-:Y:S01]  /*22530*/  IADD3.X R17, R17, UR7, RZ, P1, !PT ;  /* 0x0000000711117c10 */ /* 0x000fe20008ffe4ff */
[----:B------:R0:W-:Y:S01]  /*22540*/  STL [R1+0x200], R14 ;  /* 0x0002000e01007387 */ /* 0x0001e20000100800 */
[----:B------:R-:W-:-:S04]  /*22550*/  ISETP.GE.U32.AND P1, PT, R14, UR8, PT ;  /* 0x000000080e007c0c */ /* 0x000fc8000bf26070 */
[----:B------:R-:W-:-:S13]  /*22560*/  ISETP.GE.U32.AND.EX P1, PT, R17, UR9, PT, P1 ;  /* 0x0000000911007c0c */ /* 0x000fda000bf26110 */
[----:B0-----:R-:W-:Y:S05]  /*22570*/  @P1 BRA `(.L_x_553) ;  /* 0x0000000400641947 */ /* 0x001fea0003800000 */
[----:B------:R-:W0:Y:S01]  /*22580*/  S2R R8, SR_CTAID.X ;  /* 0x0000000000087919 */ /* 0x000e220000002500 */
[----:B------:R-:W-:Y:S01]  /*22590*/  ULDC UR8, c[0x0][0x150] ;  /* 0x0000540000087ab9 */ /* 0x000fe20000000800 */
[----:B------:R-:W1:Y:S01]  /*225a0*/  LDC R3, c[0x0][0x144] ;  /* 0x00005100ff037b82 */ /* 0x000e620000000800 */
[----:B------:R-:W-:Y:S01]  /*225b0*/  UISETP.NE.AND UP0, UPT, UR39, URZ, UPT ;  /* 0x0000003f2700728c */ /* 0x000fe2000bf05270 */
[----:B------:R-:W2:Y:S01]  /*225c0*/  S2R R5, SR_CTAID.Y ;  /* 0x0000000000057919 */ /* 0x000ea20000002600 */
[----:B------:R-:W-:-:S04]  /*225d0*/  ULDC UR11, c[0x0][0x630] ;  /* 0x00018c00000b7ab9 */ /* 0x000fc80000000800 */
[----:B------:R-:W-:Y:S01]  /*225e0*/  PLOP3.LUT P1, PT, PT, PT, UP0, 0x80, 0x0 ;  /* 0x000000000000781c */ /* 0x000fe20003f2f008 */
[----:B------:R-:W3:Y:S01]  /*225f0*/  LDC R12, c[0x0][0x148] ;  /* 0x00005200ff0c7b82 */ /* 0x000ee20000000800 */
[----:B0-----:R-:W-:Y:S02]  /*22600*/  I2FP.F32.U32 R2, R8 ;  /* 0x0000000800027245 */ /* 0x001fe40000201000 */
[----:B--2---:R-:W-:-:S03]  /*22610*/  I2FP.F32.U32 R4, R5 ;  /* 0x0000000500047245 */ /* 0x004fc60000201000 */
[----:B------:R-:W-:Y:S01]  /*22620*/  FMUL R2, R2, UR8 ;  /* 0x0000000802027c20 */ /* 0x000fe20008400000 */
[----:B------:R-:W-:Y:S02]  /*22630*/  ULDC UR8, c[0x0][0x154] ;  /* 0x0000550000087ab9 */ /* 0x000fe40000000800 */
[----:B------:R-:W-:Y:S01]  /*22640*/  FMUL R10, R4, UR8 ;  /* 0x00000008040a7c20 */ /* 0x000fe20008400000 */
[----:B------:R-:W-:Y:S02]  /*22650*/  ULDC.64 UR8, c[0x0][0x628] ;  /* 0x00018a0000087ab9 */ /* 0x000fe40000000a00 */
[----:B------:R-:W0:Y:S08]  /*22660*/  F2I.U32.TRUNC.NTZ R2, R2 ;  /* 0x0000000200027305 */ /* 0x000e30000020f000 */
[----:B------:R-:W2:Y:S01]  /*22670*/  F2I.U32.TRUNC.NTZ R10, R10 ;  /* 0x0000000a000a7305 */ /* 0x000ea2000020f000 */
[----:B0-----:R-:W-:-:S02]  /*22680*/  IMAD.MOV R4, RZ, RZ, -R2 ;  /* 0x000000ffff047224 */ /* 0x001fc400078e0a02 */
[----:B------:R-:W-:Y:S02]  /*22690*/  IMAD.MOV.U32 R2, RZ, RZ, R14 ;  /* 0x000000ffff027224 */ /* 0x000fe400078e000e */
[----:B-1----:R-:W-:Y:S01]  /*226a0*/  IMAD R8, R3, R4, R8 ;  /* 0x0000000403087224 */ /* 0x002fe200078e0208 */
[----:B--2---:R-:W-:-:S05]  /*226b0*/  IADD3 R3, -R10, RZ, RZ ;  /* 0x000000ff0a037210 */ /* 0x004fca0007ffe1ff */
[----:B---3--:R-:W-:Y:S01]  /*226c0*/  @P1 IMAD R8, R12, R3, R5 ;  /* 0x000000030c081224 */ /* 0x008fe200078e0205 */
[----:B------:R-:W-:Y:S01]  /*226d0*/  ISETP.NE.U32.AND P1, PT, RZ, UR8, PT ;  /* 0x00000008ff007c0c */ /* 0x000fe2000bf25070 */
[----:B------:R-:W-:-:S03]  /*226e0*/  IMAD.MOV.U32 R3, RZ, RZ, R17 ;  /* 0x000000ffff037224 */ /* 0x000fc600078e0011 */
[----:B------:R-:W-:-:S13]  /*226f0*/  ISETP.NE.AND.EX P1, PT, RZ, UR9, PT, P1 ;  /* 0x00000009ff007c0c */ /* 0x000fda000bf25310 */
[----:B------:R-:W-:Y:S05]  /*22700*/  @!P1 BRA `(.L_x_554) ;  /* 0x0000000000289947 */ /* 0x000fea0003800000 */
[----:B------:R-:W-:Y:S02]  /*22710*/  ULDC UR10, c[0x0][0x634] ;  /* 0x00018d00000a7ab9 */ /* 0x000fe40000000800 */
[----:B------:R-:W-:-:S04]  /*22720*/  IADD3 R3, P1, R14, UR10, RZ ;  /* 0x0000000a0e037c10 */ /* 0x000fc8000ff3e0ff */
[----:B------:R-:W-:-:S05]  /*22730*/  IADD3.X R11, RZ, R17, RZ, P1, !PT ;  /* 0x00000011ff0b7210 */ /* 0x000fca0000ffe4ff */
[----:B------:R-:W-:-:S04]  /*22740*/  IMAD.WIDE.U32 R4, R11, UR8, RZ ;  /* 0x000000080b047c25 */ /* 0x000fc8000f8e00ff */
[----:B------:R-:W-:-:S04]  /*22750*/  IMAD.WIDE.U32 R4, P1, R3, UR9, R4 ;  /* 0x0000000903047c25 */ /* 0x000fc8000f820004 */
[----:B------:R-:W-:-:S04]  /*22760*/  IMAD.WIDE.U32 R2, R3, UR8, RZ ;  /* 0x0000000803027c25 */ /* 0x000fc8000f8e00ff */
[----:B------:R-:W-:Y:S01]  /*22770*/  IMAD.MOV.U32 R2, RZ, RZ, R5 ;  /* 0x000000ffff027224 */ /* 0x000fe200078e0005 */
[----:B------:R-:W-:Y:S01]  /*22780*/  IADD3 RZ, P3, R3, R4, RZ ;  /* 0x0000000403ff7210 */ /* 0x000fe20007f7e0ff */
[----:B------:R-:W-:-:S04]  /*22790*/  IMAD.X R3, RZ, RZ, RZ, P1 ;  /* 0x000000ffff037224 */ /* 0x000fc800008e06ff */
[----:B------:R-:W-:-:S08]  /*227a0*/  IMAD.WIDE.U32.X R2, R11, UR9, R2, P3 ;  /* 0x000000090b027c25 */ /* 0x000fd000098e0402 */
.L_x_554:
[--C-:B------:R-:W-:Y:S01]  /*227b0*/  SHF.R.U64 R10, R2, UR11, R3.reuse ;  /* 0x0000000b020a7c19 */ /* 0x100fe20008001203 */
[----:B------:R-:W-:Y:S01]  /*227c0*/  ULDC.64 UR8, c[0x0][0x620] ;  /* 0x0001880000087ab9 */ /* 0x000fe20000000a00 */
[----:B------:R-:W-:Y:S01]  /*227d0*/  SHF.R.U32.HI R2, RZ, UR11, R3 ;  /* 0x0000000bff027c19 */ /* 0x000fe20008011603 */
[----:B------:R-:W-:Y:S01]  /*227e0*/  IMAD.MOV.U32 R3, RZ, RZ, R17 ;  /* 0x000000ffff037224 */ /* 0x000fe200078e0011 */
[----:B------:R-:W-:Y:S01]  /*227f0*/  IADD3 R11, P1, RZ, -R10, RZ ;  /* 0x8000000aff0b7210 */ /* 0x000fe20007f3e0ff */
[----:B------:R-:W-:-:S03]  /*22800*/  ULDC.64 UR10, c[0x0][0x640] ;  /* 0x00019000000a7ab9 */ /* 0x000fc60000000a00 */
[----:B------:R-:W-:Y:S02]  /*22810*/  IADD3.X R2, RZ, ~R2, RZ, P1, !PT ;  /* 0x80000002ff027210 */ /* 0x000fe40000ffe4ff */
[----:B------:R-:W-:-:S03]  /*22820*/  ISETP.NE.U32.AND P1, PT, RZ, UR10, PT ;  /* 0x0000000aff007c0c */ /* 0x000fc6000bf25070 */
[----:B------:R-:W-:Y:S01]  /*22830*/  IMAD R2, R2, UR8, RZ ;  /* 0x0000000802027c24 */ /* 0x000fe2000f8e02ff */
[----:B------:R-:W-:-:S03]  /*22840*/  ISETP.NE.AND.EX P1, PT, RZ, UR11, PT, P1 ;  /* 0x0000000bff007c0c */ /* 0x000fc6000bf25310 */
[----:B------:R-:W-:Y:S02]  /*22850*/  IMAD R5, R11, UR9, R2 ;  /* 0x000000090b057c24 */ /* 0x000fe4000f8e0202 */
[----:B------:R-:W-:-:S04]  /*22860*/  IMAD.MOV.U32 R2, RZ, RZ, R14 ;  /* 0x000000ffff027224 */ /* 0x000fc800078e000e */
[----:B------:R-:W-:Y:S01]  /*22870*/  IMAD.WIDE.U32 R2, R11, UR8, R2 ;  /* 0x000000080b027c25 */ /* 0x000fe2000f8e0002 */
[----:B------:R-:W-:-:S04]  /*22880*/  ULDC UR8, c[0x0][0x618] ;  /* 0x0001860000087ab9 */ /* 0x000fc80000000800 */
[----:B------:R-:W-:-:S04]  /*22890*/  IADD3 R3, R3, R5, RZ ;  /* 0x0000000503037210 */ /* 0x000fc80007ffe0ff */
[--C-:B------:R-:W-:Y:S02]  /*228a0*/  SHF.R.U64 R11, R2, UR8, R3.reuse ;  /* 0x00000008020b7c19 */ /* 0x100fe40008001203 */
[----:B------:R-:W-:Y:S01]  /*228b0*/  SHF.R.U32.HI R2, RZ, UR8, R3 ;  /* 0x00000008ff027c19 */ /* 0x000fe20008011603 */
[----:B------:R-:W-:-:S03]  /*228c0*/  ULDC UR8, c[0x0][0x608] ;  /* 0x0001820000087ab9 */ /* 0x000fc60000000800 */
[--C-:B------:R-:W-:Y:S02]  /*228d0*/  SHF.R.U64 R12, R11, UR8, R2.reuse ;  /* 0x000000080b0c7c19 */ /* 0x100fe40008001202 */
[----:B------:R-:W-:Y:S01]  /*228e0*/  SHF.R.U32.HI R3, RZ, UR8, R2 ;  /* 0x00000008ff037c19 */ /* 0x000fe20008011602 */
[----:B------:R-:W-:-:S03]  /*228f0*/  ULDC UR8, c[0x0][0x658] ;  /* 0x0001960000087ab9 */ /* 0x000fc60000000800 */
[--C-:B------:R-:W-:Y:S02]  /*22900*/  SHF.R.U64 R13, R12, UR8, R3.reuse ;  /* 0x000000080c0d7c19 */ /* 0x100fe40008001203 */
[----:B------:R-:W-:-:S03]  /*22910*/  SHF.R.U32.HI R15, RZ, UR8, R3 ;  /* 0x00000008ff0f7c19 */ /* 0x000fc60008011603 */
[----:B------:R-:W-:Y:S02]  /*22920*/  IMAD.MOV.U32 R2, RZ, RZ, R13 ;  /* 0x000000ffff027224 */ /* 0x000fe400078e000d */
[----:B------:R-:W-:Y:S01]  /*22930*/  IMAD.MOV.U32 R3, RZ, RZ, R15 ;  /* 0x000000ffff037224 */ /* 0x000fe200078e000f */
[----:B------:R-:W-:Y:S06]  /*22940*/  @!P1 BRA `(.L_x_555) ;  /* 0x0000000000289947 */ /* 0x000fec0003800000 */
        /* <DEDUP_REMOVED lines=10> */
.L_x_555:
[----:B------:R-:W-:Y:S01]  /*229f0*/  ULDC UR8, c[0x0][0x648] ;  /* 0x0001920000087ab9 */ /* 0x000fe20000000800 */
[----:B------:R-:W-:Y:S01]  /*22a00*/  LOP3.LUT R12, R12, UR6, RZ, 0xc0, !PT ;  /* 0x000000060c0c7c12 */ /* 0x000fe2000f8ec0ff */
[----:B------:R-:W-:Y:S01]  /*22a10*/  UISETP.NE.AND UP0, UPT, UR39, URZ, UPT ;  /* 0x0000003f2700728c */ /* 0x000fe2000bf05270 */
[----:B------:R-:W-:Y:S01]  /*22a20*/  SHF.R.U64 R3, R2, UR8, R3 ;  /* 0x0000000802037c19 */ /* 0x000fe20008001203 */
[----:B------:R-:W-:Y:S01]  /*22a30*/  ULDC UR8, c[0x0][0x638] ;  /* 0x00018e0000087ab9 */ /* 0x000fe20000000800 */
[----:B------:R-:W-:Y:S02]  /*22a40*/  IMAD.MOV.U32 R4, RZ, RZ, 0x1 ;  /* 0x00000001ff047424 */ /* 0x000fe400078e00ff */
[C---:B------:R-:W-:Y:S01]  /*22a50*/  IADD3 R2, -R3.reuse, RZ, RZ ;  /* 0x000000ff03027210 */ /* 0x040fe20007ffe1ff */
[----:B------:R-:W-:Y:S01]  /*22a60*/  IMAD R5, R3, UR5, R12 ;  /* 0x0000000503057c24 */ /* 0x000fe2000f8e020c */
[----:B------:R-:W-:Y:S02]  /*22a70*/  PLOP3.LUT P1, PT, PT, PT, UP0, 0x40, 0x0 ;  /* 0x000000000000781c */ /* 0x000fe40003f2e808 */
[----:B------:R-:W-:Y:S01]  /*22a80*/  PLOP3.LUT P3, PT, PT, PT, UP0, 0x40, 0x0 ;  /* 0x000000000000781c */ /* 0x000fe20003f6e808 */
[----:B------:R-:W-:Y:S01]  /*22a90*/  IMAD R13, R2, UR8, R13 ;  /* 0x00000008020d7c24 */ /* 0x000fe2000f8e020d */
[----:B------:R-:W-:Y:S01]  /*22aa0*/  ULDC UR8, c[0x0][0x610] ;  /* 0x0001840000087ab9 */ /* 0x000fe20000000800 */
[----:B------:R-:W-:Y:S01]  /*22ab0*/  LOP3.LUT R2, R11, UR4, RZ, 0xc0, !PT ;  /* 0x000000040b027c12 */ /* 0x000fe2000f8ec0ff */
[----:B------:R-:W-:Y:S01]  /*22ac0*/  IMAD R8, R5, UR8, R8 ;  /* 0x0000000805087c24 */ /* 0x000fe2000f8e0208 */
[----:B------:R-:W-:-:S03]  /*22ad0*/  ULDC UR8, c[0x0][0x600] ;  /* 0x0001800000087ab9 */ /* 0x000fc60000000800 */
[----:B------:R-:W-:-:S05]  /*22ae0*/  IMAD R13, R13, UR8, R2 ;  /* 0x000000080d0d7c24 */ /* 0x000fca000f8e0202 */
[----:B------:R-:W-:Y:S02]  /*22af0*/  SEL R2, R13, R8, P1 ;  /* 0x000000080d027207 */ /* 0x000fe40000800000 */
[----:B------:R-:W-:-:S07]  /*22b00*/  SEL R3, R8, R13, P3 ;  /* 0x0000000d08037207 */ /* 0x000fce0001800000 */
.L_x_553:
[----:B------:R-:W-:Y:S05]  /*22b10*/  BSYNC B1 ;  /* 0x0000000000017941 */ /* 0x000fea0003800000 */
.L_x_552:
[----:B------:R-:W-:-:S13]  /*22b20*/  LOP3.LUT P1, RZ, R4, 0xff, RZ, 0xc0, !PT ;  /* 0x000000ff04ff7812 */ /* 0x000fda000782c0ff */
[----:B------:R-:W-:Y:S05]  /*22b30*/  @P1 BRA `(.L_x_556) ;  /* 0xfffffff400001947 */ /* 0x000fea000383ffff */
[----:B------:R-:W-:Y:S05]  /*22b40*/  BSYNC B0 ;  /* 0x0000000000007941 */ /* 0x000fea0003800000 */
.L_x_544:
[----:B------:R-:W-:-:S03]  /*22b50*/  UMOV UR8, 0xffffffff ;  /* 0xffffffff00087882 */ /* 0x000fc60000000000 */
[----:B------:R-:W-:Y:S05]  /*22b60*/  BRA.DIV UR8, `(.L_x_557) ;  /* 0x0000000208f87947 */ /* 0x000fea000b800000 */
[----:B------:R-:W-:-:S13]  /*22b70*/  ELECT P6, URZ, PT ;  /* 0x00000000003f782f */ /* 0x000fda00038c0000 */
.L_x_570:
[----:B------:R-:W-:Y:S04]  /*22b80*/  BSSY B0, `(.L_x_558) ;  /* 0x0000023000007945 */ /* 0x000fe80003800000 */
[----:B------:R-:W-:Y:S05]  /*22b90*/  @!P6 BRA `(.L_x_559) ;  /* 0x000000000084e947 */ /* 0x000fea0003800000 */
[----:B------:R-:W-:-:S04]  /*22ba0*/  ULOP3.LUT UR8, UR38, 0x2, URZ, 0xfc, !UPT ;  /* 0x0000000226087892 */ /* 0x000fc8000f8efc3f */
[----:B------:R-:W-:-:S06]  /*22bb0*/  UISETP.NE.AND UP0, UPT, UR8, 0x3, UPT ;  /* 0x000000030800788c */ /* 0x000fcc000bf05270 */
[----:B------:R-:W-:-:S13]  /*22bc0*/  PLOP3.LUT P0, PT, PT, PT, UP0, 0x80, 0x0 ;  /* 0x000000000000781c */ /* 0x000fda0003f0f008 */
[----:B------:R-:W-:Y:S05]  /*22bd0*/  @!P0 BRA `(.L_x_560) ;  /* 0x0000000000048947 */ /* 0x000fea0003800000 */
[----:B------:R-:W-:Y:S01]  /*22be0*/  BPT.TRAP 0x1 ;  /* 0x000000040000795c */ /* 0x000fe20000300000 */
.L_x_560:
[----:B------:R-:W0:Y:S01]  /*22bf0*/  S2R R3, SR_CgaCtaId ;  /* 0x0000000000037919 */ /* 0x000e220000008800 */
[----:B------:R-:W-:-:S04]  /*22c00*/  MOV R2, 0x400 ;  /* 0x0000040000027802 */ /* 0x000fc80000000f00 */
[----:B0-----:R-:W-:Y:S02]  /*22c10*/  LEA R2, R3, R2, 0x18 ;  /* 0x0000000203027211 */ /* 0x001fe400078ec0ff */
[----:B------:R-:W-:-:S03]  /*22c20*/  SHF.L.U32 R3, R0, 0x1f, RZ ;  /* 0x0000001f00037819 */ /* 0x000fc600000006ff */
[----:B------:R-:W-:-:S05]  /*22c30*/  VIADD R2, R2, 0x18 ;  /* 0x0000001802027836 */ /* 0x000fca0000000000 */
[----:B------:R-:W-:-:S04]  /*22c40*/  LEA R4, R7, R2, 0x3 ;  /* 0x0000000207047211 */ /* 0x000fc800078e18ff */
[----:B------:R-:W0:Y:S02]  /*22c50*/  SYNCS.PHASECHK.TRANS64.TRYWAIT P0, [R4+URZ], R3 ;  /* 0x00000003040075a7 */ /* 0x000e24000800017f */
[----:B0-----:R-:W-:Y:S05]  /*22c60*/  @!P0 BRA `(.L_x_561) ;  /* 0x0000000000d88947 */ /* 0x001fea0003800000 */
.L_x_571:
[----:B------:R-:W-:-:S05]  /*22c70*/  VIADD R7, R7, 0x1 ;  /* 0x0000000107077836 */ /* 0x000fca0000000000 */
[----:B------:R-:W-:-:S04]  /*22c80*/  ISETP.NE.AND P0, PT, R7, 0x3, PT ;  /* 0x000000030700780c */ /* 0x000fc80003f05270 */
[----:B0-----:R-:W-:Y:S02]  /*22c90*/  SEL R3, RZ, 0x1, P0 ;  /* 0x00000001ff037807 */ /* 0x001fe40000000000 */
[----:B------:R-:W-:Y:S02]  /*22ca0*/  SEL R7, R7, RZ, P0 ;  /* 0x000000ff07077207 */ /* 0x000fe40000000000 */
[----:B------:R-:W-:-:S03]  /*22cb0*/  LOP3.LUT R5, R0, R3, RZ, 0x3c, !PT ;  /* 0x0000000300057212 */ /* 0x000fc600078e3cff */
[----:B------:R-:W-:Y:S01]  /*22cc0*/  IMAD R3, R7, 0x8, R2 ;  /* 0x0000000807037824 */ /* 0x000fe200078e0202 */
[----:B------:R-:W-:-:S04]  /*22cd0*/  SHF.L.U32 R0, R5, 0x1f, RZ ;  /* 0x0000001f05007819 */ /* 0x000fc800000006ff */
[----:B------:R-:W0:Y:S02]  /*22ce0*/  SYNCS.PHASECHK.TRANS64.TRYWAIT P0, [R3+URZ], R0 ;  /* 0x00000000030075a7 */ /* 0x000e24000800017f */
[----:B0-----:R-:W-:Y:S05]  /*22cf0*/  @!P0 BRA `(.L_x_562) ;  /* 0x0000000000c88947 */ /* 0x001fea0003800000 */
.L_x_572:
[----:B0-----:R-:W-:-:S04]  /*22d00*/  IADD3 R0, R7, 0x1, RZ ;  /* 0x0000000107007810 */ /* 0x001fc80007ffe0ff */
[----:B------:R-:W-:-:S04]  /*22d10*/  ISETP.NE.AND P0, PT, R0, 0x3, PT ;  /* 0x000000030000780c */ /* 0x000fc80003f05270 */
[----:B------:R-:W-:Y:S02]  /*22d20*/  SEL R4, RZ, 0x1, P0 ;  /* 0x00000001ff047807 */ /* 0x000fe40000000000 */
[----:B------:R-:W-:Y:S02]  /*22d30*/  SEL R3, R0, RZ, P0 ;  /* 0x000000ff00037207 */ /* 0x000fe40000000000 */
[----:B------:R-:W-:-:S03]  /*22d40*/  LOP3.LUT R0, R5, R4, RZ, 0x3c, !PT ;  /* 0x0000000405007212 */ /* 0x000fc600078e3cff */
[----:B------:R-:W-:Y:S01]  /*22d50*/  IMAD R3, R3, 0x8, R2 ;  /* 0x0000000803037824 */ /* 0x000fe200078e0202 */
[----:B------:R-:W-:-:S07]  /*22d60*/  SHF.L.U32 R0, R0, 0x1f, RZ ;  /* 0x0000001f00007819 */ /* 0x000fce00000006ff */
.L_x_563:
[----:B0-----:R0:W1:Y:S02]  /*22d70*/  SYNCS.PHASECHK.TRANS64.TRYWAIT P0, [R3+URZ], R0 ;  /* 0x00000000030075a7 */ /* 0x001064000800017f */
[----:B-1----:R-:W-:Y:S05]  /*22d80*/  @!P0 NANOSLEEP.SYNCS 0x989680 ;  /* 0x009896800000895d */ /* 0x002fea0003900000 */
[----:B------:R-:W1:Y:S02]  /*22d90*/  @!P0 SYNCS.PHASECHK.TRANS64 P0, [R3+URZ], R0 ;  /* 0x00000000030085a7 */ /* 0x000e64000800007f */
[----:B-1----:R-:W-:Y:S05]  /*22da0*/  @!P0 BRA `(.L_x_563) ;  /* 0xfffffffc00f08947 */ /* 0x002fea000383ffff */
.L_x_559:
[----:B------:R-:W-:Y:S05]  /*22db0*/  BSYNC B0 ;  /* 0x0000000000007941 */ /* 0x000fea0003800000 */
.L_x_558:
[----:B------:R-:W-:Y:S05]  /*22dc0*/  EXIT ;  /* 0x000000000000794d */ /* 0x000fea0003800000 */
.L_x_17:
[----:B-1----:R1:W4:Y:S02]  /*22dd0*/  SYNCS.PHASECHK.TRANS64.TRYWAIT P1, [R3+URZ], R0 ;  /* 0x00000000030075a7 */ /* 0x002324000802017f */
[----:B----4-:R-:W-:Y:S05]  /*22de0*/  @!P1 NANOSLEEP.SYNCS 0x989680 ;  /* 0x009896800000995d */ /* 0x010fea0003900000 */
[----:B------:R-:W4:Y:S02]  /*22df0*/  @!P1 SYNCS.PHASECHK.TRANS64 P1, [R3+URZ], R0 ;  /* 0x00000000030095a7 */ /* 0x000f24000802007f */
[----:B----4-:R-:W-:Y:S05]  /*22e00*/  @!P1 BRA `(.L_x_17) ;  /* 0xfffffffc00f09947 */ /* 0x010fea000383ffff */
[----:B------:R-:W-:Y:S05]  /*22e10*/  BRA `(.L_x_16) ;  /* 0xfffffde400747947 */ /* 0x000fea000383ffff */
.L_x_22:
[----:B-1----:R-:W-:-:S04]  /*22e20*/  IMAD.U32 R4, RZ, RZ, UR10 ;  /* 0x0000000aff047e24 */ /* 0x002fc8000f8e00ff */
[----:B------:R1:W2:Y:S03]  /*22e30*/  SYNCS.PHASECHK.TRANS64.TRYWAIT P1, [R4+URZ], R3 ;  /* 0x00000003040075a7 */ /* 0x0002a6000802017f */
[----:B--2---:R-:W-:Y:S05]  /*22e40*/  @!P1 NANOSLEEP.SYNCS 0x989680 ;  /* 0x009896800000995d */ /* 0x004fea0003900000 */
[----:B------:R-:W2:Y:S02]  /*22e50*/  @!P1 SYNCS.PHASECHK.TRANS64 P1, [R4+URZ], R3 ;  /* 0x00000003040095a7 */ /* 0x000ea4000802007f */
[----:B--2---:R-:W-:Y:S05]  /*22e60*/  @!P1 BRA `(.L_x_22) ;  /* 0xfffffffc00ec9947 */ /* 0x004fea000383ffff */
[----:B------:R-:W-:Y:S05]  /*22e70*/  BRA `(.L_x_21) ;  /* 0xfffffe5800e87947 */ /* 0x000fea000383ffff */
.L_x_545:
[----:B------:R-:W-:Y:S01]  /*22e80*/  BSSY B1, `(.L_x_564) ;  /* 0x0000006000017945 */ /* 0x000fe20003800000 */
[----:B------:R-:W-:-:S07]  /*22e90*/  MOV R15, 0xffffffff ;  /* 0xffffffff000f7802 */ /* 0x000fce0000000f00 */
[----:B------:R-:W-:Y:S05]  /*22ea0*/  WARPSYNC.COLLECTIVE R15, `(.L_x_565) ;  /* 0x000000000f0c7348 */ /* 0x000fea0003c00000 */
[----:B------:R-:W-:Y:S02]  /*22eb0*/  ELECT P6, UR62, PT ;  /* 0x00000000003e782f */ /* 0x000fe400038c0000 */
[----:B------:R-:W-:Y:S01]  /*22ec0*/  MOV R14, UR62 ;  /* 0x0000003e000e7c02 */ /* 0x000fe20008000f00 */
[----:B------:R-:W-:Y:S10]  /*22ed0*/  ENDCOLLECTIVE ;  /* 0x000000000000791b */ /* 0x000ff40003800000 */
.L_x_565:
[----:B------:R-:W-:Y:S05]  /*22ee0*/  BSYNC B1 ;  /* 0x0000000000017941 */ /* 0x000fea0003800000 */
.L_x_564:
[----:B------:R-:W-:Y:S05]  /*22ef0*/  BRA `(.L_x_566) ;  /* 0xfffffff0001c7947 */ /* 0x000fea000383ffff */
.L_x_548:
[----:B-1----:R1:W2:Y:S02]  /*22f00*/  SYNCS.PHASECHK.TRANS64.TRYWAIT P1, [R14+URZ+0x18], R11 ;  /* 0x0000180b0e0075a7 */ /* 0x0022a4000802017f */
[----:B--2---:R-:W-:Y:S05]  /*22f10*/  @!P1 NANOSLEEP.SYNCS 0x989680 ;  /* 0x009896800000995d */ /* 0x004fea0003900000 */
[----:B------:R-:W2:Y:S02]  /*22f20*/  @!P1 SYNCS.PHASECHK.TRANS64 P1, [R14+URZ+0x18], R11 ;  /* 0x0000180b0e0095a7 */ /* 0x000ea4000802007f */
[----:B--2---:R-:W-:Y:S05]  /*22f30*/  @!P1 BRA `(.L_x_548) ;  /* 0xfffffffc00f09947 */ /* 0x004fea000383ffff */
[----:B------:R-:W-:Y:S05]  /*22f40*/  BRA `(.L_x_567) ;  /* 0xfffffff000507947 */ /* 0x000fea000383ffff */
.L_x_557:
[----:B------:R-:W-:Y:S01]  /*22f50*/  BSSY B0, `(.L_x_568) ;  /* 0x0000006000007945 */ /* 0x000fe20003800000 */
[----:B------:R-:W-:-:S07]  /*22f60*/  IMAD.MOV.U32 R15, RZ, RZ, -0x1 ;  /* 0xffffffffff0f7424 */ /* 0x000fce00078e00ff */
[----:B------:R-:W-:Y:S05]  /*22f70*/  WARPSYNC.COLLECTIVE R15, `(.L_x_569) ;  /* 0x000000000f0c7348 */ /* 0x000fea0003c00000 */
[----:B------:R-:W-:Y:S02]  /*22f80*/  ELECT P6, UR62, PT ;  /* 0x00000000003e782f */ /* 0x000fe400038c0000 */
[----:B------:R-:W-:Y:S01]  /*22f90*/  MOV R14, UR62 ;  /* 0x0000003e000e7c02 */ /* 0x000fe20008000f00 */
[----:B------:R-:W-:Y:S10]  /*22fa0*/  ENDCOLLECTIVE ;  /* 0x000000000000791b */ /* 0x000ff40003800000 */
.L_x_569:
[----:B------:R-:W-:Y:S05]  /*22fb0*/  BSYNC B0 ;  /* 0x0000000000007941 */ /* 0x000fea0003800000 */
.L_x_568:
[----:B------:R-:W-:Y:S05]  /*22fc0*/  BRA `(.L_x_570) ;  /* 0xfffffff800ec7947 */ /* 0x000fea000383ffff */
.L_x_561:
[----:B0-----:R0:W1:Y:S02]  /*22fd0*/  SYNCS.PHASECHK.TRANS64.TRYWAIT P0, [R4+URZ], R3 ;  /* 0x00000003040075a7 */ /* 0x001064000800017f */
[----:B-1----:R-:W-:Y:S05]  /*22fe0*/  @!P0 NANOSLEEP.SYNCS 0x989680 ;  /* 0x009896800000895d */ /* 0x002fea0003900000 */
[----:B------:R-:W1:Y:S02]  /*22ff0*/  @!P0 SYNCS.PHASECHK.TRANS64 P0, [R4+URZ], R3 ;  /* 0x00000003040085a7 */ /* 0x000e64000800007f */
[----:B-1----:R-:W-:Y:S05]  /*23000*/  @!P0 BRA `(.L_x_561) ;  /* 0xfffffffc00f08947 */ /* 0x002fea000383ffff */
[----:B------:R-:W-:Y:S05]  /*23010*/  BRA `(.L_x_571) ;  /* 0xfffffffc00147947 */ /* 0x000fea000383ffff */
.L_x_562:
[----:B0-----:R0:W1:Y:S02]  /*23020*/  SYNCS.PHASECHK.TRANS64.TRYWAIT P0, [R3+URZ], R0 ;  /* 0x00000000030075a7 */ /* 0x001064000800017f */
[----:B-1----:R-:W-:Y:S05]  /*23030*/  @!P0 NANOSLEEP.SYNCS 0x989680 ;  /* 0x009896800000895d */ /* 0x002fea0003900000 */
[----:B------:R-:W1:Y:S02]  /*23040*/  @!P0 SYNCS.PHASECHK.TRANS64 P0, [R3+URZ], R0 ;  /* 0x00000000030085a7 */ /* 0x000e64000800007f */
[----:B-1----:R-:W-:Y:S05]  /*23050*/  @!P0 BRA `(.L_x_562) ;  /* 0xfffffffc00f08947 */ /* 0x002fea000383ffff */
[----:B------:R-:W-:Y:S05]  /*23060*/  BRA `(.L_x_572) ;  /* 0xfffffffc00247947 */ /* 0x000fea000383ffff */
.L_x_573:
[----:B------:R-:W-:-:S00]  /*23070*/  BRA `(.L_x_573) ;  /* 0xfffffffc00fc7947 */ /* 0x000fc0000383ffff */
[----:B------:R-:W-:-:S00]  /*23080*/  NOP ;  /* 0x0000000000007918 */ /* 0x000fc00000000000 */
[----:B------:R-:W-:-:S00]  /*23090*/  NOP ;  /* 0x0000000000007918 */ /* 0x000fc00000000000 */
[----:B------:R-:W-:-:S00]  /*230a0*/  NOP ;  /* 0x0000000000007918 */ /* 0x000fc00000000000 */
[----:B------:R-:W-:-:S00]  /*230b0*/  NOP ;  /* 0x0000000000007918 */ /* 0x000fc00000000000 */
[----:B------:R-:W-:-:S00]  /*230c0*/  NOP ;  /* 0x0000000000007918 */ /* 0x000fc00000000000 */
[----:B------:R-:W-:-:S00]  /*230d0*/  NOP ;  /* 0x0000000000007918 */ /* 0x000fc00000000000 */
[----:B------:R-:W-:-:S00]  /*230e0*/  NOP ;  /* 0x0000000000007918 */ /* 0x000fc00000000000 */
[----:B------:R-:W-:-:S00]  /*230f0*/  NOP ;  /* 0x0000000000007918 */ /* 0x000fc00000000000 */
.L_x_574:


//--------------------- .nv.global.init           --------------------------
	.section	.nv.global.init,"aw",@progbits
.nv.global.init:
	.type		$str$22,@object
	.size		$str$22,($str$23 - $str$22)
$str$22:
        /*0000*/ 	.byte	0x6b, 0x5f, 0x74, 0x69, 0x6c, 0x65, 0x5f, 0x63, 0x6f, 0x75, 0x6e, 0x74, 0x20, 0x3e, 0x3d, 0x20
        /*0010*/ 	.byte	0x31, 0x00
	.type		$str$23,@object
	.size		$str$23,(__unnamed_1 - $str$23)
$str$23:
        /*0012*/ 	.byte	0x2f, 0x74, 0x6d, 0x70, 0x2f, 0x63, 0x75, 0x74, 0x6c, 0x61, 0x73, 0x73, 0x5f, 0x73, 0x77, 0x65
        /*0022*/ 	.byte	0x65, 0x70, 0x5f, 0x73, 0x72, 0x63, 0x2f, 0x69, 0x6e, 0x63, 0x6c, 0x75, 0x64, 0x65, 0x2f, 0x63
        /*0032*/ 	.byte	0x75, 0x74, 0x6c, 0x61, 0x73, 0x73, 0x2f, 0x67, 0x65, 0x6d, 0x6d, 0x2f, 0x63, 0x6f, 0x6c, 0x6c
        /*0042*/ 	.byte	0x65, 0x63, 0x74, 0x69, 0x76, 0x65, 0x2f, 0x73, 0x6d, 0x39, 0x30, 0x5f, 0x6d, 0x6d, 0x61, 0x5f
        /*0052*/ 	.byte	0x74, 0x6d, 0x61, 0x5f, 0x67, 0x6d, 0x6d, 0x61, 0x5f, 0x73, 0x73, 0x5f, 0x77, 0x61, 0x72, 0x70
        /*0062*/ 	.byte	0x73, 0x70, 0x65, 0x63, 0x69, 0x61, 0x6c, 0x69, 0x7a, 0x65, 0x64, 0x2e, 0x68, 0x70, 0x70, 0x00
	.type		__unnamed_1,@object
	.size		__unnamed_1,(.L_0 - __unnamed_1)
__unnamed_1:
        /* <DEDUP_REMOVED lines=178> */
        /*0b92*/ 	.byte	0x5d, 0x00
.L_0:


//--------------------- .nv.shared._ZN7cutlass13device_kernelINS_4gemm6kernel13GemmUniversalIN4cute5tupleIJiiiiEEENS1_10collective13CollectiveMmaINS1_34MainloopSm90TmaGmmaWarpSpecializedILi3ENS5_IJNS4_1CILi1EEESB_SB_EEENS1_35KernelTmaWarpSpecializedCooperativeEEENS5_IJNSA_ILi256EEESF_NSA_ILi64EEEEEENS_10tfloat32_tENS5_IJlSB_lEEESI_SJ_NS4_8TiledMMAINS4_8MMA_AtomIJNS4_4SM904GMMA30MMA_64x256x8_F32TF32TF32_SS_TNILNSN_7ScaleInE1ELSP_1EEEEEENS4_6LayoutINS5_IJNSA_ILi2EEESB_SB_EEENS5_IJSB_NSA_ILi0EEESV_EEEEENS5_IJNS4_10UnderscoreESY_SY_EEEEENS4_13SM90_TMA_LOADENS4_14ComposedLayoutINS4_7SwizzleILi3ELi4ELi3EEENS4_18smem_ptr_flag_bitsILi32EEENSS_INS5_IJNSA_ILi8EEENSA_ILi32EEEEEENS5_IJS18_SB_EEEEEEEvNS4_8identityES11_S1C_vS1D_EENS_8epilogue10collective6detail29Sm90TmaWarpSpecializedAdapterINS1G_15DefaultEpilogueISI_SJ_SJ_NS1F_6thread17LinearCombinationISI_Li1EffLNS1K_9ScaleType4KindE0ELNS_15FloatRoundStyleE2ESI_EENS1_15EpilogueDefaultEEEEEvvEEEEvNT_6ParamsE --------------------------
	.section	.nv.shared._ZN7cutlass13device_kernelINS_4gemm6kernel13GemmUniversalIN4cute5tupleIJiiiiEEENS1_10collective13CollectiveMmaINS1_34MainloopSm90TmaGmmaWarpSpecializedILi3ENS5_IJNS4_1CILi1EEESB_SB_EEENS1_35KernelTmaWarpSpecializedCooperativeEEENS5_IJNSA_ILi256EEESF_NSA_ILi64EEEEEENS_10tfloat32_tENS5_IJlSB_lEEESI_SJ_NS4_8TiledMMAINS4_8MMA_AtomIJNS4_4SM904GMMA30MMA_64x256x8_F32TF32TF32_SS_TNILNSN_7ScaleInE1ELSP_1EEEEEENS4_6LayoutINS5_IJNSA_ILi2EEESB_SB_EEENS5_IJSB_NSA_ILi0EEESV_EEEEENS5_IJNS4_10UnderscoreESY_SY_EEEEENS4_13SM90_TMA_LOADENS4_14ComposedLayoutINS4_7SwizzleILi3ELi4ELi3EEENS4_18smem_ptr_flag_bitsILi32EEENSS_INS5_IJNSA_ILi8EEENSA_ILi32EEEEEENS5_IJS18_SB_EEEEEEEvNS4_8identityES11_S1C_vS1D_EENS_8epilogue10collective6detail29Sm90TmaWarpSpecializedAdapterINS1G_15DefaultEpilogueISI_SJ_SJ_NS1F_6thread17LinearCombinationISI_Li1EffLNS1K_9ScaleType4KindE0ELNS_15FloatRoundStyleE2ESI_EENS1_15EpilogueDefaultEEEEEvvEEEEvNT_6ParamsE,"aw",@nobits
	.sectionflags	@""
	.align	16
	.zero		1024


//--------------------- .nv.shared.reserved.0     --------------------------
	.section	.nv.shared.reserved.0,"aw",@nobits
	.weak		__nv_reservedSMEM_offset_0_alias
	.size		__nv_reservedSMEM_offset_0_alias, 0, 0
	.other		__nv_reservedSMEM_offset_0_alias,@"STO_CUDA_RESERVED_SHARED STV_DEFAULT"
__nv_reservedSMEM_offset_0_alias:
	.zero		0


//--------------------- .nv.global                --------------------------
	.section	.nv.global,"aw",@nobits
.nv.global:
	.type		_ZN39_INTERNAL_2c3ad292_4_k_cu_8f6c0912_61794cute1_E,@object
	.size		_ZN39_INTERNAL_2c3ad292_4_k_cu_8f6c0912_61794cute1_E,(_ZN39_INTERNAL_2c3ad292_4_k_cu_8f6c0912_61794cuda3std3__45__cpo6cbeginE - _ZN39_INTERNAL_2c3ad292_4_k_cu_8f6c0912_61794cute1_E)
_ZN39_INTERNAL_2c3ad292_4_k_cu_8f6c0912_61794cute1_E:
	.zero		1
	.type		_ZN39_INTERNAL_2c3ad292_4_k_cu_8f6c0912_61794cuda3std3__45__cpo6cbeginE,@object
	.size		_ZN39_INTERNAL_2c3ad292_4_k_cu_8f6c0912_61794cuda3std3__45__cpo6cbeginE,(_ZN39_INTERNAL_2c3ad292_4_k_cu_8f6c0912_61794cuda3std3__48in_placeE - _ZN39_INTERNAL_2c3ad292_4_k_cu_8f6c0912_61794cuda3std3__45__cpo6cbeginE)
_ZN39_INTERNAL_2c3ad292_4_k_cu_8f6c0912_61794cuda3std3__45__cpo6cbeginE:
	.zero		1
	.type		_ZN39_INTERNAL_2c3ad292_4_k_cu_8f6c0912_61794cuda3std3__48in_placeE,@object
	.size		_ZN39_INTERNAL_2c3ad292_4_k_cu_8f6c0912_61794cuda3std3__48in_placeE,(_ZN39_INTERNAL_2c3ad292_4_k_cu_8f6c0912_61794cuda3std6ranges3__45__cpo9iter_moveE - _ZN39_INTERNAL_2c3ad292_4_k_cu_8f6c0912_61794cuda3std3__48in_placeE)
_ZN39_INTERNAL_2c3ad292_4_k_cu_8f6c0912_61794cuda3std3__48in_placeE:
	.zero		1
	.type		_ZN39_INTERNAL_2c3ad292_4_k_cu_8f6c0912_61794cuda3std6ranges3__45__cpo9iter_moveE,@object
	.size		_ZN39_INTERNAL_2c3ad292_4_k_cu_8f6c0912_61794cuda3std6ranges3__45__cpo9iter_moveE,(_ZN39_INTERNAL_2c3ad292_4_k_cu_8f6c0912_61794cuda3std3__45__cpo5beginE - _ZN39_INTERNAL_2c3ad292_4_k_cu_8f6c0912_61794cuda3std6ranges3__45__cpo9iter_moveE)
_ZN39_INTERNAL_2c3ad292_4_k_cu_8f6c0912_61794cuda3std6ranges3__45__cpo9iter_moveE:
	.zero		1
	.type		_ZN39_INTERNAL_2c3ad292_4_k_cu_8f6c0912_61794cuda3std3__45__cpo5beginE,@object
	.size		_ZN39_INTERNAL_2c3ad292_4_k_cu_8f6c0912_61794cuda3std3__45__cpo5beginE,(_ZN39_INTERNAL_2c3ad292_4_k_cu_8f6c0912_61794cuda3std3__441_GLOBAL__N__2c3ad292_4_k_cu_8f6c0912_61796ignoreE - _ZN39_INTERNAL_2c3ad292_4_k_cu_8f6c0912_61794cuda3std3__45__cpo5beginE)
_ZN39_INTERNAL_2c3ad292_4_k_cu_8f6c0912_61794cuda3std3__45__cpo5beginE:
	.zero		1
	.type		_ZN39_INTERNAL_2c3ad292_4_k_cu_8f6c0912_61794cuda3std3__441_GLOBAL__N__2c3ad292_4_k_cu_8f6c0912_61796ignoreE,@object
	.size		_ZN39_INTERNAL_2c3ad292_4_k_cu_8f6c0912_61794cuda3std3__441_GLOBAL__N__2c3ad292_4_k_cu_8f6c0912_61796ignoreE,(_ZN39_INTERNAL_2c3ad292_4_k_cu_8f6c0912_61794cute7productE - _ZN39_INTERNAL_2c3ad292_4_k_cu_8f6c0912_61794cuda3std3__441_GLOBAL__N__2c3ad292_4_k_cu_8f6c0912_61796ignoreE)
_ZN39_INTERNAL_2c3ad292_4_k_cu_8f6c0912_61794cuda3std3__441_GLOBAL__N__2c3ad292_4_k_cu_8f6c0912_61796ignoreE:
	.zero		1
	.type		_ZN39_INTERNAL_2c3ad292_4_k_cu_8f6c0912_61794cute7productE,@object
	.size		_ZN39_INTERNAL_2c3ad292_4_k_cu_8f6c0912_61794cute7productE,(_ZN39_INTERNAL_2c3ad292_4_k_cu_8f6c0912_61794cuda3std3__45__cpo3endE - _ZN39_INTERNAL_2c3ad292_4_k_cu_8f6c0912_61794cute7productE)
_ZN39_INTERNAL_2c3ad292_4_k_cu_8f6c0912_61794cute7productE:
	.zero		1
	.type		_ZN39_INTERNAL_2c3ad292_4_k_cu_8f6c0912_61794cuda3std3__45__cpo3endE,@object
	.size		_ZN39_INTERNAL_2c3ad292_4_k_cu_8f6c0912_61794cuda3std3__45__cpo3endE,(_ZN39_INTERNAL_2c3ad292_4_k_cu_8f6c0912_61794cuda3std3__419piecewise_constructE - _ZN39_INTERNAL_2c3ad292_4_k_cu_8f6c0912_61794cuda3std3__45__cpo3endE)
_ZN39_INTERNAL_2c3ad292_4_k_cu_8f6c0912_61794cuda3std3__45__cpo3endE:
	.zero		1
	.type		_ZN39_INTERNAL_2c3ad292_4_k_cu_8f6c0912_61794cuda3std3__419piecewise_constructE,@object
	.size		_ZN39_INTERNAL_2c3ad292_4_k_cu_8f6c0912_61794cuda3std3__419piecewise_constructE,(_ZN39_INTERNAL_2c3ad292_4_k_cu_8f6c0912_61794cuda3std3__45__cpo4cendE - _ZN39_INTERNAL_2c3ad292_4_k_cu_8f6c0912_61794cuda3std3__419piecewise_constructE)
_ZN39_INTERNAL_2c3ad292_4_k_cu_8f6c0912_61794cuda3std3__419piecewise_constructE:
	.zero		1
	.type		_ZN39_INTERNAL_2c3ad292_4_k_cu_8f6c0912_61794cuda3std3__45__cpo4cendE,@object
	.size		_ZN39_INTERNAL_2c3ad292_4_k_cu_8f6c0912_61794cuda3std3__45__cpo4cendE,(_ZN39_INTERNAL_2c3ad292_4_k_cu_8f6c0912_61794cuda3std6ranges3__45__cpo4swapE - _ZN39_INTERNAL_2c3ad292_4_k_cu_8f6c0912_61794cuda3std3__45__cpo4cendE)
_ZN39_INTERNAL_2c3ad292_4_k_cu_8f6c0912_61794cuda3std3__45__cpo4cendE:
	.zero		1
	.type		_ZN39_INTERNAL_2c3ad292_4_k_cu_8f6c0912_61794cuda3std6ranges3__45__cpo4swapE,@object
	.size		_ZN39_INTERNAL_2c3ad292_4_k_cu_8f6c0912_61794cuda3std6ranges3__45__cpo4swapE,(.L_8 - _ZN39_INTERNAL_2c3ad292_4_k_cu_8f6c0912_61794cuda3std6ranges3__45__cpo4swapE)
_ZN39_INTERNAL_2c3ad292_4_k_cu_8f6c0912_61794cuda3std6ranges3__45__cpo4swapE:
	.zero		1
.L_8:


//--------------------- .nv.constant0._ZN7cutlass13device_kernelINS_4gemm6kernel13GemmUniversalIN4cute5tupleIJiiiiEEENS1_10collective13CollectiveMmaINS1_34MainloopSm90TmaGmmaWarpSpecializedILi3ENS5_IJNS4_1CILi1EEESB_SB_EEENS1_35KernelTmaWarpSpecializedCooperativeEEENS5_IJNSA_ILi256EEESF_NSA_ILi64EEEEEENS_10tfloat32_tENS5_IJlSB_lEEESI_SJ_NS4_8TiledMMAINS4_8MMA_AtomIJNS4_4SM904GMMA30MMA_64x256x8_F32TF32TF32_SS_TNILNSN_7ScaleInE1ELSP_1EEEEEENS4_6LayoutINS5_IJNSA_ILi2EEESB_SB_EEENS5_IJSB_NSA_ILi0EEESV_EEEEENS5_IJNS4_10UnderscoreESY_SY_EEEEENS4_13SM90_TMA_LOADENS4_14ComposedLayoutINS4_7SwizzleILi3ELi4ELi3EEENS4_18smem_ptr_flag_bitsILi32EEENSS_INS5_IJNSA_ILi8EEENSA_ILi32EEEEEENS5_IJS18_SB_EEEEEEEvNS4_8identityES11_S1C_vS1D_EENS_8epilogue10collective6detail29Sm90TmaWarpSpecializedAdapterINS1G_15DefaultEpilogueISI_SJ_SJ_NS1F_6thread17LinearCombinationISI_Li1EffLNS1K_9ScaleType4KindE0ELNS_15FloatRoundStyleE2ESI_EENS1_15EpilogueDefaultEEEEEvvEEEEvNT_6ParamsE --------------------------
	.section	.nv.constant0._ZN7cutlass13device_kernelINS_4gemm6kernel13GemmUniversalIN4cute5tupleIJiiiiEEENS1_10collective13CollectiveMmaINS1_34MainloopSm90TmaGmmaWarpSpecializedILi3ENS5_IJNS4_1CILi1EEESB_SB_EEENS1_35KernelTmaWarpSpecializedCooperativeEEENS5_IJNSA_ILi256EEESF_NSA_ILi64EEEEEENS_10tfloat32_tENS5_IJlSB_lEEESI_SJ_NS4_8TiledMMAINS4_8MMA_AtomIJNS4_4SM904GMMA30MMA_64x256x8_F32TF32TF32_SS_TNILNSN_7ScaleInE1ELSP_1EEEEEENS4_6LayoutINS5_IJNSA_ILi2EEESB_SB_EEENS5_IJSB_NSA_ILi0EEESV_EEEEENS5_IJNS4_10UnderscoreESY_SY_EEEEENS4_13SM90_TMA_LOADENS4_14ComposedLayoutINS4_7SwizzleILi3ELi4ELi3EEENS4_18smem_ptr_flag_bitsILi32EEENSS_INS5_IJNSA_ILi8EEENSA_ILi32EEEEEENS5_IJS18_SB_EEEEEEEvNS4_8identityES11_S1C_vS1D_EENS_8epilogue10collective6detail29Sm90TmaWarpSpecializedAdapterINS1G_15DefaultEpilogueISI_SJ_SJ_NS1F_6thread17LinearCombinationISI_Li1EffLNS1K_9ScaleType4KindE0ELNS_15FloatRoundStyleE2ESI_EENS1_15EpilogueDefaultEEEEEvvEEEEvNT_6ParamsE,"a",@progbits
	.sectionflags	@""
	.align	4
.nv.constant0._ZN7cutlass13device_kernelINS_4gemm6kernel13GemmUniversalIN4cute5tupleIJiiiiEEENS1_10collective13CollectiveMmaINS1_34MainloopSm90TmaGmmaWarpSpecializedILi3ENS5_IJNS4_1CILi1EEESB_SB_EEENS1_35KernelTmaWarpSpecializedCooperativeEEENS5_IJNSA_ILi256EEESF_NSA_ILi64EEEEEENS_10tfloat32_tENS5_IJlSB_lEEESI_SJ_NS4_8TiledMMAINS4_8MMA_AtomIJNS4_4SM904GMMA30MMA_64x256x8_F32TF32TF32_SS_TNILNSN_7ScaleInE1ELSP_1EEEEEENS4_6LayoutINS5_IJNSA_ILi2EEESB_SB_EEENS5_IJSB_NSA_ILi0EEESV_EEEEENS5_IJNS4_10UnderscoreESY_SY_EEEEENS4_13SM90_TMA_LOADENS4_14ComposedLayoutINS4_7SwizzleILi3ELi4ELi3EEENS4_18smem_ptr_flag_bitsILi32EEENSS_INS5_IJNSA_ILi8EEENSA_ILi32EEEEEENS5_IJS18_SB_EEEEEEEvNS4_8identityES11_S1C_vS1D_EENS_8epilogue10collective6detail29Sm90TmaWarpSpecializedAdapterINS1G_15DefaultEpilogueISI_SJ_SJ_NS1F_6thread17LinearCombinationISI_Li1EffLNS1K_9ScaleType4KindE0ELNS_15FloatRoundStyleE2ESI_EENS1_15EpilogueDefaultEEEEEvvEEEEvNT_6ParamsE:
	.zero		1664


//--------------------- SYMBOLS --------------------------

	.type		.nv.reservedSmem.offset0,@object
	.size		.nv.reservedSmem.offset0,0x4
	.type		__assertfail,@function
